	.target	sm_90a

	.elftype	@"ET_EXEC"


//--------------------- .note.nv.tkinfo           --------------------------
	.section	.note.nv.tkinfo,"",@"SHT_NOTE"
	.sectionflags	@"SHF_NOTE_NV_TKINFO"
	.tkinfo
        /*0018*/ 	.word	0x00000002
        /*0030*/ 	.string	""
        /*0030*/ 	.string	"ptxas"
        /*0030*/ 	.string	"Cuda compilation tools, release 13.0, V13.0.88"
        /*0030*/ 	.string	"Build cuda_13.0.r13.0/compiler.36424714_0"
        /*0030*/ 	.string	"-arch sm_90a -m 64 "



//--------------------- .note.nv.cuinfo           --------------------------
	.section	.note.nv.cuinfo,"",@"SHT_NOTE"
	.sectionflags	@"SHF_NOTE_NV_CUINFO"
        /*0018*/ 	.short	0x0002
        /*001a*/ 	.short	0x005a
        /*001c*/ 	.short	0x0082
	.zero		2


//--------------------- .nv.info                  --------------------------
	.section	.nv.info,"",@"SHT_CUDA_INFO"
	.align	4


	//----- nvinfo : EIATTR_REGCOUNT
	.align		4
        /*0000*/ 	.byte	0x04, 0x2f
        /*0002*/ 	.short	(.L_17 - .L_16)
	.align		4
.L_16:
        /*0004*/ 	.word	index@(_ZN7cutlass13device_kernelINS_4gemm6kernel13GemmUniversalIN4cute5tupleIJiiiiEEENS1_10collective13CollectiveMmaINS1_39MainloopSm90TmaGmmaRmemAWarpSpecializedILi7ENS5_IJNS4_1CILi1EEESB_SB_EEENS1_35KernelTmaWarpSpecializedCooperativeEEENS5_IJNSA_ILi128EEESF_SF_EEENS_12float_e4m3_tENS5_IJSB_llEEENS_12float_e5m2_tESI_NS4_8TiledMMAINS4_8MMA_AtomIJNS4_4SM904GMMA31MMA_64x128x32_F32E4M3E5M2_RS_TNILNSN_7ScaleInE1ELSP_1EEEEEENS4_6LayoutINS5_IJNSA_ILi2EEESB_SB_EEENS5_IJSB_NSA_ILi0EEESV_EEEEENS5_IJNS4_10UnderscoreESY_SY_EEEEENS4_13SM90_TMA_LOADENS4_14ComposedLayoutINS4_7SwizzleILi3ELi4ELi3EEENS4_18smem_ptr_flag_bitsILi8EEENSS_INS5_IJSF_NSA_ILi8EEEEEENS5_IJSB_SF_EEEEEEENS4_9Copy_AtomIJNS4_39AutoVectorizingCopyWithAssumedAlignmentILi128EEESH_EEENS4_8identityES11_S1B_vS1G_EENS_8epilogue10collective6detail29Sm90TmaWarpSpecializedAdapterINS1J_15DefaultEpilogueISH_NS5_IJlSB_lEEES1N_NS1I_6thread17LinearCombinationISH_Li1EffLNS1O_9ScaleType4KindE0ELNS_15FloatRoundStyleE2ESH_EENS1_15EpilogueDefaultEEEEEvvEEEEvNT_6ParamsE)
        /*0008*/ 	.word	0x000000a8


	//----- nvinfo : EIATTR_FRAME_SIZE
	.align		4
.L_17:
        /*000c*/ 	.byte	0x04, 0x11
        /*000e*/ 	.short	(.L_19 - .L_18)
	.align		4
.L_18:
        /*0010*/ 	.word	index@(_ZN7cutlass13device_kernelINS_4gemm6kernel13GemmUniversalIN4cute5tupleIJiiiiEEENS1_10collective13CollectiveMmaINS1_39MainloopSm90TmaGmmaRmemAWarpSpecializedILi7ENS5_IJNS4_1CILi1EEESB_SB_EEENS1_35KernelTmaWarpSpecializedCooperativeEEENS5_IJNSA_ILi128EEESF_SF_EEENS_12float_e4m3_tENS5_IJSB_llEEENS_12float_e5m2_tESI_NS4_8TiledMMAINS4_8MMA_AtomIJNS4_4SM904GMMA31MMA_64x128x32_F32E4M3E5M2_RS_TNILNSN_7ScaleInE1ELSP_1EEEEEENS4_6LayoutINS5_IJNSA_ILi2EEESB_SB_EEENS5_IJSB_NSA_ILi0EEESV_EEEEENS5_IJNS4_10UnderscoreESY_SY_EEEEENS4_13SM90_TMA_LOADENS4_14ComposedLayoutINS4_7SwizzleILi3ELi4ELi3EEENS4_18smem_ptr_flag_bitsILi8EEENSS_INS5_IJSF_NSA_ILi8EEEEEENS5_IJSB_SF_EEEEEEENS4_9Copy_AtomIJNS4_39AutoVectorizingCopyWithAssumedAlignmentILi128EEESH_EEENS4_8identityES11_S1B_vS1G_EENS_8epilogue10collective6detail29Sm90TmaWarpSpecializedAdapterINS1J_15DefaultEpilogueISH_NS5_IJlSB_lEEES1N_NS1I_6thread17LinearCombinationISH_Li1EffLNS1O_9ScaleType4KindE0ELNS_15FloatRoundStyleE2ESH_EENS1_15EpilogueDefaultEEEEEvvEEEEvNT_6ParamsE)
        /*0014*/ 	.word	0x00000000


	//----- nvinfo : EIATTR_MIN_STACK_SIZE
	.align		4
.L_19:
        /*0018*/ 	.byte	0x04, 0x12
        /*001a*/ 	.short	(.L_21 - .L_20)
	.align		4
.L_20:
        /*001c*/ 	.word	index@(_ZN7cutlass13device_kernelINS_4gemm6kernel13GemmUniversalIN4cute5tupleIJiiiiEEENS1_10collective13CollectiveMmaINS1_39MainloopSm90TmaGmmaRmemAWarpSpecializedILi7ENS5_IJNS4_1CILi1EEESB_SB_EEENS1_35KernelTmaWarpSpecializedCooperativeEEENS5_IJNSA_ILi128EEESF_SF_EEENS_12float_e4m3_tENS5_IJSB_llEEENS_12float_e5m2_tESI_NS4_8TiledMMAINS4_8MMA_AtomIJNS4_4SM904GMMA31MMA_64x128x32_F32E4M3E5M2_RS_TNILNSN_7ScaleInE1ELSP_1EEEEEENS4_6LayoutINS5_IJNSA_ILi2EEESB_SB_EEENS5_IJSB_NSA_ILi0EEESV_EEEEENS5_IJNS4_10UnderscoreESY_SY_EEEEENS4_13SM90_TMA_LOADENS4_14ComposedLayoutINS4_7SwizzleILi3ELi4ELi3EEENS4_18smem_ptr_flag_bitsILi8EEENSS_INS5_IJSF_NSA_ILi8EEEEEENS5_IJSB_SF_EEEEEEENS4_9Copy_AtomIJNS4_39AutoVectorizingCopyWithAssumedAlignmentILi128EEESH_EEENS4_8identityES11_S1B_vS1G_EENS_8epilogue10collective6detail29Sm90TmaWarpSpecializedAdapterINS1J_15DefaultEpilogueISH_NS5_IJlSB_lEEES1N_NS1I_6thread17LinearCombinationISH_Li1EffLNS1O_9ScaleType4KindE0ELNS_15FloatRoundStyleE2ESH_EENS1_15EpilogueDefaultEEEEEvvEEEEvNT_6ParamsE)
        /*0020*/ 	.word	0x00000000
.L_21:


//--------------------- .nv.compat                --------------------------
	.section	.nv.compat,"",@"SHT_CUDA_COMPAT_INFO"
	.align	4
        /*0000*/ 	.byte	0x02, 0x09, 0x01, 0x00, 0x02, 0x02, 0x04, 0x00, 0x02, 0x05, 0x05, 0x00, 0x03, 0x07, 0x01, 0x01
        /*0010*/ 	.byte	0x02, 0x03, 0x01, 0x00, 0x02, 0x06, 0x01, 0x00, 0x04, 0x0b, 0x08, 0x00, 0x00, 0x00, 0x00, 0x00
        /*0020*/ 	.byte	0x00, 0x00, 0x00, 0x00


//--------------------- .nv.info._ZN7cutlass13device_kernelINS_4gemm6kernel13GemmUniversalIN4cute5tupleIJiiiiEEENS1_10collective13CollectiveMmaINS1_39MainloopSm90TmaGmmaRmemAWarpSpecializedILi7ENS5_IJNS4_1CILi1EEESB_SB_EEENS1_35KernelTmaWarpSpecializedCooperativeEEENS5_IJNSA_ILi128EEESF_SF_EEENS_12float_e4m3_tENS5_IJSB_llEEENS_12float_e5m2_tESI_NS4_8TiledMMAINS4_8MMA_AtomIJNS4_4SM904GMMA31MMA_64x128x32_F32E4M3E5M2_RS_TNILNSN_7ScaleInE1ELSP_1EEEEEENS4_6LayoutINS5_IJNSA_ILi2EEESB_SB_EEENS5_IJSB_NSA_ILi0EEESV_EEEEENS5_IJNS4_10UnderscoreESY_SY_EEEEENS4_13SM90_TMA_LOADENS4_14ComposedLayoutINS4_7SwizzleILi3ELi4ELi3EEENS4_18smem_ptr_flag_bitsILi8EEENSS_INS5_IJSF_NSA_ILi8EEEEEENS5_IJSB_SF_EEEEEEENS4_9Copy_AtomIJNS4_39AutoVectorizingCopyWithAssumedAlignmentILi128EEESH_EEENS4_8identityES11_S1B_vS1G_EENS_8epilogue10collective6detail29Sm90TmaWarpSpecializedAdapterINS1J_15DefaultEpilogueISH_NS5_IJlSB_lEEES1N_NS1I_6thread17LinearCombinationISH_Li1EffLNS1O_9ScaleType4KindE0ELNS_15FloatRoundStyleE2ESH_EENS1_15EpilogueDefaultEEEEEvvEEEEvNT_6ParamsE --------------------------
	.section	.nv.info._ZN7cutlass13device_kernelINS_4gemm6kernel13GemmUniversalIN4cute5tupleIJiiiiEEENS1_10collective13CollectiveMmaINS1_39MainloopSm90TmaGmmaRmemAWarpSpecializedILi7ENS5_IJNS4_1CILi1EEESB_SB_EEENS1_35KernelTmaWarpSpecializedCooperativeEEENS5_IJNSA_ILi128EEESF_SF_EEENS_12float_e4m3_tENS5_IJSB_llEEENS_12float_e5m2_tESI_NS4_8TiledMMAINS4_8MMA_AtomIJNS4_4SM904GMMA31MMA_64x128x32_F32E4M3E5M2_RS_TNILNSN_7ScaleInE1ELSP_1EEEEEENS4_6LayoutINS5_IJNSA_ILi2EEESB_SB_EEENS5_IJSB_NSA_ILi0EEESV_EEEEENS5_IJNS4_10UnderscoreESY_SY_EEEEENS4_13SM90_TMA_LOADENS4_14ComposedLayoutINS4_7SwizzleILi3ELi4ELi3EEENS4_18smem_ptr_flag_bitsILi8EEENSS_INS5_IJSF_NSA_ILi8EEEEEENS5_IJSB_SF_EEEEEEENS4_9Copy_AtomIJNS4_39AutoVectorizingCopyWithAssumedAlignmentILi128EEESH_EEENS4_8identityES11_S1B_vS1G_EENS_8epilogue10collective6detail29Sm90TmaWarpSpecializedAdapterINS1J_15DefaultEpilogueISH_NS5_IJlSB_lEEES1N_NS1I_6thread17LinearCombinationISH_Li1EffLNS1O_9ScaleType4KindE0ELNS_15FloatRoundStyleE2ESH_EENS1_15EpilogueDefaultEEEEEvvEEEEvNT_6ParamsE,"",@"SHT_CUDA_INFO"
	.sectionflags	@""
	.align	4


	//----- nvinfo : EIATTR_CUDA_API_VERSION
	.align		4
        /*0000*/ 	.byte	0x04, 0x37
        /*0002*/ 	.short	(.L_23 - .L_22)
.L_22:
        /*0004*/ 	.word	0x00000082


	//----- nvinfo : EIATTR_KPARAM_INFO
	.align		4
.L_23:
        /*0008*/ 	.byte	0x04, 0x17
        /*000a*/ 	.short	(.L_25 - .L_24)
.L_24:
        /*000c*/ 	.word	0x00000000
        /*0010*/ 	.short	0x0000
        /*0012*/ 	.short	0x0070
        /*0014*/ 	.byte	0x00, 0xf0, 0x01, 0x10


	//----- nvinfo : EIATTR_SPARSE_MMA_MASK
	.align		4
.L_25:
        /*0018*/ 	.byte	0x03, 0x50
        /*001a*/ 	.short	0x0000


	//----- nvinfo : EIATTR_MAXREG_COUNT
	.align		4
        /*001c*/ 	.byte	0x03, 0x1b
        /*001e*/ 	.short	0x00a8


	//----- nvinfo : EIATTR_NUM_BARRIERS
	.align		4
        /*0020*/ 	.byte	0x02, 0x4c
        /*0022*/ 	.byte	0x03
	.zero		1


	//----- nvinfo : EIATTR_EXTERNS
	.align		4
        /*0024*/ 	.byte	0x04, 0x0f
        /*0026*/ 	.short	(.L_27 - .L_26)


	//   ....[0]....
	.align		4
.L_26:
        /*0028*/ 	.word	index@(__assertfail)


	//----- nvinfo : EIATTR_MERCURY_ISA_VERSION
	.align		4
.L_27:
        /*002c*/ 	.byte	0x03, 0x5f
        /*002e*/ 	.short	0x0101


	//----- nvinfo : EIATTR_INT_WARP_WIDE_INSTR_OFFSETS
	.align		4
        /*0030*/ 	.byte	0x04, 0x31
        /*0032*/ 	.short	(.L_29 - .L_28)


	//   ....[0]....
.L_28:
        /*0034*/ 	.word	0x00000420


	//   ....[1]....
        /*0038*/ 	.word	0x00000430


	//   ....[2]....
        /*003c*/ 	.word	0x00000520


	//----- nvinfo : EIATTR_COOP_GROUP_MASK_REGIDS
	.align		4
.L_29:
        /*0040*/ 	.byte	0x04, 0x29
        /*0042*/ 	.short	(.L_31 - .L_30)


	//   ....[0]....
.L_30:
        /*0044*/ 	.word	0xffffffff


	//   ....[1]....
        /*0048*/ 	.word	0xffffffff


	//   ....[2]....
        /*004c*/ 	.word	0xffffffff


	//   ....[3]....
        /*0050*/ 	.word	0xffffffff


	//   ....[4]....
        /*0054*/ 	.word	0xffffffff


	//   ....[5]....
        /*0058*/ 	.word	0xffffffff


	//   ....[6]....
        /*005c*/ 	.word	0xffffffff


	//   ....[7]....
        /*0060*/ 	.word	0xffffffff


	//   ....[8]....
        /*0064*/ 	.word	0x0500000f


	//   ....[9]....
        /*0068*/ 	.word	0x0500000f


	//   ....[10]....
        /*006c*/ 	.word	0x0500000f


	//----- nvinfo : EIATTR_COOP_GROUP_INSTR_OFFSETS
	.align		4
.L_31:
        /*0070*/ 	.byte	0x04, 0x28
        /*0072*/ 	.short	(.L_33 - .L_32)


	//   ....[0]....
.L_32:
        /*0074*/ 	.word	0x00000060


	//   ....[1]....
        /*0078*/ 	.word	0x00000070


	//   ....[2]....
        /*007c*/ 	.word	0x00000130


	//   ....[3]....
        /*0080*/ 	.word	0x00000320


	//   ....[4]....
        /*0084*/ 	.word	0x00001320


	//   ....[5]....
        /*0088*/ 	.word	0x00002050


	//   ....[6]....
        /*008c*/ 	.word	0x00003450


	//   ....[7]....
        /*0090*/ 	.word	0x00004640


	//   ....[8]....
        /*0094*/ 	.word	0x0000bcd0


	//   ....[9]....
        /*0098*/ 	.word	0x0000bd80


	//   ....[10]....
        /*009c*/ 	.word	0x0000be90


	//----- nvinfo : EIATTR_REG_RECONFIG
	.align		4
.L_33:
        /*00a0*/ 	.byte	0x01, 0x54
	.zero		2


	//----- nvinfo : EIATTR_SYSCALL_OFFSETS
	.align		4
        /*00a4*/ 	.byte	0x04, 0x46
        /*00a6*/ 	.short	(.L_35 - .L_34)


	//   ....[0]....
.L_34:
        /*00a8*/ 	.word	0x00001450


	//   ....[1]....
        /*00ac*/ 	.word	0x000015b0


	//   ....[2]....
        /*00b0*/ 	.word	0x000016a0


	//   ....[3]....
        /*00b4*/ 	.word	0x0000abf0


	//   ....[4]....
        /*00b8*/ 	.word	0x0000ad20


	//----- nvinfo : EIATTR_MBARRIER_INSTR_OFFSETS
	.align		4
.L_35:
        /*00bc*/ 	.byte	0x04, 0x39
        /*00be*/ 	.short	(.L_37 - .L_36)


	//   ....[0]....
.L_36:
        /*00c0*/ 	.word	0x00000230
        /*00c4*/ 	.word	0x000000ff
        /*00c8*/ 	.word	0x00000000
        /*00cc*/ 	.short	0x0100
        /*00ce*/ 	.byte	0x08
	.zero		1


	//   ....[1]....
        /*00d0*/ 	.word	0x00000240
        /*00d4*/ 	.word	0x000000ff
        /*00d8*/ 	.word	0x00000038
        /*00dc*/ 	.short	0x0100
        /*00de*/ 	.byte	0x08
	.zero		1


	//   ....[2]....
        /*00e0*/ 	.word	0x00000250
        /*00e4*/ 	.word	0x000000ff
        /*00e8*/ 	.word	0x00000008
        /*00ec*/ 	.short	0x0100
        /*00ee*/ 	.byte	0x08
	.zero		1


	//   ....[3]....
        /*00f0*/ 	.word	0x00000260
        /*00f4*/ 	.word	0x000000ff
        /*00f8*/ 	.word	0x00000040
        /*00fc*/ 	.short	0x0100
        /*00fe*/ 	.byte	0x08
	.zero		1


	//   ....[4]....
        /*0100*/ 	.word	0x00000270
        /*0104*/ 	.word	0x000000ff
        /*0108*/ 	.word	0x00000010
        /*010c*/ 	.short	0x0100
        /*010e*/ 	.byte	0x08
	.zero		1


	//   ....[5]....
        /*0110*/ 	.word	0x00000280
        /*0114*/ 	.word	0x000000ff
        /*0118*/ 	.word	0x00000048
        /*011c*/ 	.short	0x0100
        /*011e*/ 	.byte	0x08
	.zero		1


	//   ....[6]....
        /*0120*/ 	.word	0x00000290
        /*0124*/ 	.word	0x000000ff
        /*0128*/ 	.word	0x00000018
        /*012c*/ 	.short	0x0100
        /*012e*/ 	.byte	0x08
	.zero		1


	//   ....[7]....
        /*0130*/ 	.word	0x000002a0
        /*0134*/ 	.word	0x000000ff
        /*0138*/ 	.word	0x00000050
        /*013c*/ 	.short	0x0100
        /*013e*/ 	.byte	0x08
	.zero		1


	//   ....[8]....
        /*0140*/ 	.word	0x000002b0
        /*0144*/ 	.word	0x000000ff
        /*0148*/ 	.word	0x00000020
        /*014c*/ 	.short	0x0100
        /*014e*/ 	.byte	0x08
	.zero		1


	//   ....[9]....
        /*0150*/ 	.word	0x000002c0
        /*0154*/ 	.word	0x000000ff
        /*0158*/ 	.word	0x00000058
        /*015c*/ 	.short	0x0100
        /*015e*/ 	.byte	0x08
	.zero		1


	//   ....[10]....
        /*0160*/ 	.word	0x000002d0
        /*0164*/ 	.word	0x000000ff
        /*0168*/ 	.word	0x00000028
        /*016c*/ 	.short	0x0100
        /*016e*/ 	.byte	0x08
	.zero		1


	//   ....[11]....
        /*0170*/ 	.word	0x000002e0
        /*0174*/ 	.word	0x000000ff
        /*0178*/ 	.word	0x00000060
        /*017c*/ 	.short	0x0100
        /*017e*/ 	.byte	0x08
	.zero		1


	//   ....[12]....
        /*0180*/ 	.word	0x000002f0
        /*0184*/ 	.word	0x000000ff
        /*0188*/ 	.word	0x00000030
        /*018c*/ 	.short	0x0100
        /*018e*/ 	.byte	0x08
	.zero		1


	//   ....[13]....
        /*0190*/ 	.word	0x00000300
        /*0194*/ 	.word	0x000000ff
        /*0198*/ 	.word	0x00000068
        /*019c*/ 	.short	0x0100
        /*019e*/ 	.byte	0x08
	.zero		1


	//   ....[14]....
        /*01a0*/ 	.word	0x000005a0
        /*01a4*/ 	.word	0x000000ff
        /*01a8*/ 	.word	0x00000080
        /*01ac*/ 	.short	0x0100
        /*01ae*/ 	.byte	0x08
	.zero		1


	//   ....[15]....
        /*01b0*/ 	.word	0x00000620
        /*01b4*/ 	.word	0x000000ff
        /*01b8*/ 	.word	0x00000088
        /*01bc*/ 	.short	0x0100
        /*01be*/ 	.byte	0x08
	.zero		1


	//   ....[16]....
        /*01c0*/ 	.word	0x00001790
        /*01c4*/ 	.word	0x00000005
        /*01c8*/ 	.word	0x00000000
        /*01cc*/ 	.short	0x010a
        /*01ce*/ 	.byte	0x3f
	.zero		1


	//   ....[17]....
        /*01d0*/ 	.word	0x000017d0
        /*01d4*/ 	.word	0x00000005
        /*01d8*/ 	.word	0x00000000
        /*01dc*/ 	.short	0x010a
        /*01de*/ 	.byte	0x3f
	.zero		1


	//   ....[18]....
        /*01e0*/ 	.word	0x000018f0
        /*01e4*/ 	.word	0x0000000c
        /*01e8*/ 	.word	0x00000000
        /*01ec*/ 	.short	0x010a
        /*01ee*/ 	.byte	0x3f
	.zero		1


	//   ....[19]....
        /*01f0*/ 	.word	0x00002c80
        /*01f4*/ 	.word	0x00000009
        /*01f8*/ 	.word	0x00000000
        /*01fc*/ 	.short	0x010a
        /*01fe*/ 	.byte	0x3f
	.zero		1


	//   ....[20]....
        /*0200*/ 	.word	0x00003810
        /*0204*/ 	.word	0x00000017
        /*0208*/ 	.word	0x00000000
        /*020c*/ 	.short	0x010a
        /*020e*/ 	.byte	0x3f
	.zero		1


	//   ....[21]....
        /*0210*/ 	.word	0x00003d00
        /*0214*/ 	.word	0x00000007
        /*0218*/ 	.word	0x00000000
        /*021c*/ 	.short	0x0101
        /*021e*/ 	.byte	0x3f
	.zero		1


	//   ....[22]....
        /*0220*/ 	.word	0x00003fe0
        /*0224*/ 	.word	0x00000017
        /*0228*/ 	.word	0x00000000
        /*022c*/ 	.short	0x010a
        /*022e*/ 	.byte	0x3f
	.zero		1


	//   ....[23]....
        /*0230*/ 	.word	0x00005010
        /*0234*/ 	.word	0x00000008
        /*0238*/ 	.word	0x00000000
        /*023c*/ 	.short	0x0101
        /*023e*/ 	.byte	0x3f
	.zero		1


	//   ....[24]....
        /*0240*/ 	.word	0x000053b0
        /*0244*/ 	.word	0x00000003
        /*0248*/ 	.word	0x00000000
        /*024c*/ 	.short	0x0101
        /*024e*/ 	.byte	0x3f
	.zero		1


	//   ....[25]....
        /*0250*/ 	.word	0x0000adf0
        /*0254*/ 	.word	0x00000008
        /*0258*/ 	.word	0x00000038
        /*025c*/ 	.short	0x010a
        /*025e*/ 	.byte	0x3f
	.zero		1


	//   ....[26]....
        /*0260*/ 	.word	0x0000b1d0
        /*0264*/ 	.word	0x00000006
        /*0268*/ 	.word	0x00000088
        /*026c*/ 	.short	0x0101
        /*026e*/ 	.byte	0x3f
	.zero		1


	//   ....[27]....
        /*0270*/ 	.word	0x0000b8d0
        /*0274*/ 	.word	0x00000005
        /*0278*/ 	.word	0x00000000
        /*027c*/ 	.short	0x010a
        /*027e*/ 	.byte	0x3f
	.zero		1


	//   ....[28]....
        /*0280*/ 	.word	0x0000b950
        /*0284*/ 	.word	0x00000007
        /*0288*/ 	.word	0x00000000
        /*028c*/ 	.short	0x010a
        /*028e*/ 	.byte	0x3f
	.zero		1


	//   ....[29]....
        /*0290*/ 	.word	0x0000b9e0
        /*0294*/ 	.word	0x00000006
        /*0298*/ 	.word	0x00000000
        /*029c*/ 	.short	0x010a
        /*029e*/ 	.byte	0x3f
	.zero		1


	//   ....[30]....
        /*02a0*/ 	.word	0x0000ba70
        /*02a4*/ 	.word	0x00000009
        /*02a8*/ 	.word	0x00000000
        /*02ac*/ 	.short	0x010a
        /*02ae*/ 	.byte	0x3f
	.zero		1


	//   ....[31]....
        /*02b0*/ 	.word	0x0000bb00
        /*02b4*/ 	.word	0x00000008
        /*02b8*/ 	.word	0x00000000
        /*02bc*/ 	.short	0x010a
        /*02be*/ 	.byte	0x3f
	.zero		1


	//   ....[32]....
        /*02c0*/ 	.word	0x0000bb90
        /*02c4*/ 	.word	0x0000000b
        /*02c8*/ 	.word	0x00000000
        /*02cc*/ 	.short	0x010a
        /*02ce*/ 	.byte	0x3f
	.zero		1


	//   ....[33]....
        /*02d0*/ 	.word	0x0000bc20
        /*02d4*/ 	.word	0x00000003
        /*02d8*/ 	.word	0x00000000
        /*02dc*/ 	.short	0x010a
        /*02de*/ 	.byte	0x3f
	.zero		1


	//   ....[34]....
        /*02e0*/ 	.word	0x0000bd00
        /*02e4*/ 	.word	0x00000005
        /*02e8*/ 	.word	0x00000000
        /*02ec*/ 	.short	0x010a
        /*02ee*/ 	.byte	0x3f
	.zero		1


	//   ....[35]....
        /*02f0*/ 	.word	0x0000bdc0
        /*02f4*/ 	.word	0x00000009
        /*02f8*/ 	.word	0x00000000
        /*02fc*/ 	.short	0x010a
        /*02fe*/ 	.byte	0x3f
	.zero		1


	//   ....[36]....
        /*0300*/ 	.word	0x0000be10
        /*0304*/ 	.word	0x00000017
        /*0308*/ 	.word	0x00000000
        /*030c*/ 	.short	0x010a
        /*030e*/ 	.byte	0x3f
	.zero		1


	//   ....[37]....
        /*0310*/ 	.word	0x0000bf50
        /*0314*/ 	.word	0x00000008
        /*0318*/ 	.word	0x00000038
        /*031c*/ 	.short	0x010a
        /*031e*/ 	.byte	0x3f
	.zero		1


	//   ....[38]....
        /*0320*/ 	.word	0x0000c020
        /*0324*/ 	.word	0x00000005
        /*0328*/ 	.word	0x00000000
        /*032c*/ 	.short	0x010a
        /*032e*/ 	.byte	0x3f
	.zero		1


	//   ....[39]....
        /*0330*/ 	.word	0x0000c070
        /*0334*/ 	.word	0x00000007
        /*0338*/ 	.word	0x00000000
        /*033c*/ 	.short	0x010a
        /*033e*/ 	.byte	0x3f
	.zero		1


	//   ....[40]....
        /*0340*/ 	.word	0x0000c0c0
        /*0344*/ 	.word	0x00000006
        /*0348*/ 	.word	0x00000000
        /*034c*/ 	.short	0x010a
        /*034e*/ 	.byte	0x3f
	.zero		1


	//   ....[41]....
        /*0350*/ 	.word	0x0000c110
        /*0354*/ 	.word	0x00000009
        /*0358*/ 	.word	0x00000000
        /*035c*/ 	.short	0x010a
        /*035e*/ 	.byte	0x3f
	.zero		1


	//   ....[42]....
        /*0360*/ 	.word	0x0000c160
        /*0364*/ 	.word	0x00000008
        /*0368*/ 	.word	0x00000000
        /*036c*/ 	.short	0x010a
        /*036e*/ 	.byte	0x3f
	.zero		1


	//   ....[43]....
        /*0370*/ 	.word	0x0000c1b0
        /*0374*/ 	.word	0x0000000b
        /*0378*/ 	.word	0x00000000
        /*037c*/ 	.short	0x010a
        /*037e*/ 	.byte	0x3f
	.zero		1


	//----- nvinfo : EIATTR_NUM_MBARRIERS
	.align		4
.L_37:
        /*0380*/ 	.byte	0x03, 0x38
        /*0382*/ 	.short	0x0010


	//----- nvinfo : EIATTR_EXIT_INSTR_OFFSETS
	.align		4
        /*0384*/ 	.byte	0x04, 0x1c
        /*0386*/ 	.short	(.L_39 - .L_38)


	//   ....[0]....
.L_38:
        /*0388*/ 	.word	0x000006c0


	//   ....[1]....
        /*038c*/ 	.word	0x00000f80


	//   ....[2]....
        /*0390*/ 	.word	0x0000a250


	//   ....[3]....
        /*0394*/ 	.word	0x0000a870


	//   ....[4]....
        /*0398*/ 	.word	0x0000bc70


	//----- nvinfo : EIATTR_MAX_THREADS
	.align		4
.L_39:
        /*039c*/ 	.byte	0x04, 0x05
        /*039e*/ 	.short	(.L_41 - .L_40)
.L_40:
        /*03a0*/ 	.word	0x00000180
        /*03a4*/ 	.word	0x00000001
        /*03a8*/ 	.word	0x00000001


	//----- nvinfo : EIATTR_CRS_STACK_SIZE
	.align		4
.L_41:
        /*03ac*/ 	.byte	0x04, 0x1e
        /*03ae*/ 	.short	(.L_43 - .L_42)
.L_42:
        /*03b0*/ 	.word	0x00000000


	//----- nvinfo : EIATTR_CBANK_PARAM_SIZE
	.align		4
.L_43:
        /*03b4*/ 	.byte	0x03, 0x19
        /*03b6*/ 	.short	0x0470


	//----- nvinfo : EIATTR_PARAM_CBANK
	.align		4
        /*03b8*/ 	.byte	0x04, 0x0a
        /*03ba*/ 	.short	(.L_45 - .L_44)
	.align		4
.L_44:
        /*03bc*/ 	.word	index@(.nv.constant0._ZN7cutlass13device_kernelINS_4gemm6kernel13GemmUniversalIN4cute5tupleIJiiiiEEENS1_10collective13CollectiveMmaINS1_39MainloopSm90TmaGmmaRmemAWarpSpecializedILi7ENS5_IJNS4_1CILi1EEESB_SB_EEENS1_35KernelTmaWarpSpecializedCooperativeEEENS5_IJNSA_ILi128EEESF_SF_EEENS_12float_e4m3_tENS5_IJSB_llEEENS_12float_e5m2_tESI_NS4_8TiledMMAINS4_8MMA_AtomIJNS4_4SM904GMMA31MMA_64x128x32_F32E4M3E5M2_RS_TNILNSN_7ScaleInE1ELSP_1EEEEEENS4_6LayoutINS5_IJNSA_ILi2EEESB_SB_EEENS5_IJSB_NSA_ILi0EEESV_EEEEENS5_IJNS4_10UnderscoreESY_SY_EEEEENS4_13SM90_TMA_LOADENS4_14ComposedLayoutINS4_7SwizzleILi3ELi4ELi3EEENS4_18smem_ptr_flag_bitsILi8EEENSS_INS5_IJSF_NSA_ILi8EEEEEENS5_IJSB_SF_EEEEEEENS4_9Copy_AtomIJNS4_39AutoVectorizingCopyWithAssumedAlignmentILi128EEESH_EEENS4_8identityES11_S1B_vS1G_EENS_8epilogue10collective6detail29Sm90TmaWarpSpecializedAdapterINS1J_15DefaultEpilogueISH_NS5_IJlSB_lEEES1N_NS1I_6thread17LinearCombinationISH_Li1EffLNS1O_9ScaleType4KindE0ELNS_15FloatRoundStyleE2ESH_EENS1_15EpilogueDefaultEEEEEvvEEEEvNT_6ParamsE)
        /*03c0*/ 	.short	0x0210
        /*03c2*/ 	.short	0x0470


	//----- nvinfo : EIATTR_SW_WAR
	.align		4
.L_45:
        /*03c4*/ 	.byte	0x04, 0x36
        /*03c6*/ 	.short	(.L_47 - .L_46)
.L_46:
        /*03c8*/ 	.word	0x00000008
.L_47:


//--------------------- .nv.callgraph             --------------------------
	.section	.nv.callgraph,"",@"SHT_CUDA_CALLGRAPH"
	.align	4
	.sectionentsize	8
	.align		4
        /*0000*/ 	.word	0x00000000
	.align		4
        /*0004*/ 	.word	0xffffffff
	.align		4
        /*0008*/ 	.word	index@(_ZN7cutlass13device_kernelINS_4gemm6kernel13GemmUniversalIN4cute5tupleIJiiiiEEENS1_10collective13CollectiveMmaINS1_39MainloopSm90TmaGmmaRmemAWarpSpecializedILi7ENS5_IJNS4_1CILi1EEESB_SB_EEENS1_35KernelTmaWarpSpecializedCooperativeEEENS5_IJNSA_ILi128EEESF_SF_EEENS_12float_e4m3_tENS5_IJSB_llEEENS_12float_e5m2_tESI_NS4_8TiledMMAINS4_8MMA_AtomIJNS4_4SM904GMMA31MMA_64x128x32_F32E4M3E5M2_RS_TNILNSN_7ScaleInE1ELSP_1EEEEEENS4_6LayoutINS5_IJNSA_ILi2EEESB_SB_EEENS5_IJSB_NSA_ILi0EEESV_EEEEENS5_IJNS4_10UnderscoreESY_SY_EEEEENS4_13SM90_TMA_LOADENS4_14ComposedLayoutINS4_7SwizzleILi3ELi4ELi3EEENS4_18smem_ptr_flag_bitsILi8EEENSS_INS5_IJSF_NSA_ILi8EEEEEENS5_IJSB_SF_EEEEEEENS4_9Copy_AtomIJNS4_39AutoVectorizingCopyWithAssumedAlignmentILi128EEESH_EEENS4_8identityES11_S1B_vS1G_EENS_8epilogue10collective6detail29Sm90TmaWarpSpecializedAdapterINS1J_15DefaultEpilogueISH_NS5_IJlSB_lEEES1N_NS1I_6thread17LinearCombinationISH_Li1EffLNS1O_9ScaleType4KindE0ELNS_15FloatRoundStyleE2ESH_EENS1_15EpilogueDefaultEEEEEvvEEEEvNT_6ParamsE)
	.align		4
        /*000c*/ 	.word	index@(__assertfail)
	.align		4
        /*0010*/ 	.word	0x00000000
	.align		4
        /*0014*/ 	.word	0xfffffffe
	.align		4
        /*0018*/ 	.word	0x00000000
	.align		4
        /*001c*/ 	.word	0xfffffffd
	.align		4
        /*0020*/ 	.word	0x00000000
	.align		4
        /*0024*/ 	.word	0xfffffffc


//--------------------- .nv.constant4             --------------------------
	.section	.nv.constant4,"a",@progbits
	.align	8
	.align		8
.nv.constant4:
        /*0000*/ 	.dword	__assertfail
	.align		8
        /*0008*/ 	.dword	__unnamed_1
	.align		8
        /*0010*/ 	.dword	__unnamed_2
	.align		8
        /*0018*/ 	.dword	__unnamed_3
	.align		8
        /*0020*/ 	.dword	_ZN40_INTERNAL_f8f5a8e7_4_k_cu_bc535ad5_291924cuda3std3__45__cpo5beginE
	.align		8
        /*0028*/ 	.dword	_ZN40_INTERNAL_f8f5a8e7_4_k_cu_bc535ad5_291924cuda3std3__45__cpo3endE
	.align		8
        /*0030*/ 	.dword	_ZN40_INTERNAL_f8f5a8e7_4_k_cu_bc535ad5_291924cuda3std3__45__cpo6cbeginE
	.align		8
        /*0038*/ 	.dword	_ZN40_INTERNAL_f8f5a8e7_4_k_cu_bc535ad5_291924cuda3std3__45__cpo4cendE
	.align		8
        /*0040*/ 	.dword	_ZN40_INTERNAL_f8f5a8e7_4_k_cu_bc535ad5_291924cuda3std3__442_GLOBAL__N__f8f5a8e7_4_k_cu_bc535ad5_291926ignoreE
	.align		8
        /*0048*/ 	.dword	_ZN40_INTERNAL_f8f5a8e7_4_k_cu_bc535ad5_291924cuda3std3__419piecewise_constructE
	.align		8
        /*0050*/ 	.dword	_ZN40_INTERNAL_f8f5a8e7_4_k_cu_bc535ad5_291924cuda3std3__48in_placeE
	.align		8
        /*0058*/ 	.dword	_ZN40_INTERNAL_f8f5a8e7_4_k_cu_bc535ad5_291924cuda3std6ranges3__45__cpo4swapE
	.align		8
        /*0060*/ 	.dword	_ZN40_INTERNAL_f8f5a8e7_4_k_cu_bc535ad5_291924cuda3std6ranges3__45__cpo9iter_moveE
	.align		8
        /*0068*/ 	.dword	_ZN40_INTERNAL_f8f5a8e7_4_k_cu_bc535ad5_291924cute7productE
	.align		8
        /*0070*/ 	.dword	_ZN40_INTERNAL_f8f5a8e7_4_k_cu_bc535ad5_291924cute1_E
	.align		8
        /*0078*/ 	.dword	$str$24
	.align		8
        /*0080*/ 	.dword	$str$25


//--------------------- .text._ZN7cutlass13device_kernelINS_4gemm6kernel13GemmUniversalIN4cute5tupleIJiiiiEEENS1_10collective13CollectiveMmaINS1_39MainloopSm90TmaGmmaRmemAWarpSpecializedILi7ENS5_IJNS4_1CILi1EEESB_SB_EEENS1_35KernelTmaWarpSpecializedCooperativeEEENS5_IJNSA_ILi128EEESF_SF_EEENS_12float_e4m3_tENS5_IJSB_llEEENS_12float_e5m2_tESI_NS4_8TiledMMAINS4_8MMA_AtomIJNS4_4SM904GMMA31MMA_64x128x32_F32E4M3E5M2_RS_TNILNSN_7ScaleInE1ELSP_1EEEEEENS4_6LayoutINS5_IJNSA_ILi2EEESB_SB_EEENS5_IJSB_NSA_ILi0EEESV_EEEEENS5_IJNS4_10UnderscoreESY_SY_EEEEENS4_13SM90_TMA_LOADENS4_14ComposedLayoutINS4_7SwizzleILi3ELi4ELi3EEENS4_18smem_ptr_flag_bitsILi8EEENSS_INS5_IJSF_NSA_ILi8EEEEEENS5_IJSB_SF_EEEEEEENS4_9Copy_AtomIJNS4_39AutoVectorizingCopyWithAssumedAlignmentILi128EEESH_EEENS4_8identityES11_S1B_vS1G_EENS_8epilogue10collective6detail29Sm90TmaWarpSpecializedAdapterINS1J_15DefaultEpilogueISH_NS5_IJlSB_lEEES1N_NS1I_6thread17LinearCombinationISH_Li1EffLNS1O_9ScaleType4KindE0ELNS_15FloatRoundStyleE2ESH_EENS1_15EpilogueDefaultEEEEEvvEEEEvNT_6ParamsE --------------------------
	.section	.text._ZN7cutlass13device_kernelINS_4gemm6kernel13GemmUniversalIN4cute5tupleIJiiiiEEENS1_10collective13CollectiveMmaINS1_39MainloopSm90TmaGmmaRmemAWarpSpecializedILi7ENS5_IJNS4_1CILi1EEESB_SB_EEENS1_35KernelTmaWarpSpecializedCooperativeEEENS5_IJNSA_ILi128EEESF_SF_EEENS_12float_e4m3_tENS5_IJSB_llEEENS_12float_e5m2_tESI_NS4_8TiledMMAINS4_8MMA_AtomIJNS4_4SM904GMMA31MMA_64x128x32_F32E4M3E5M2_RS_TNILNSN_7ScaleInE1ELSP_1EEEEEENS4_6LayoutINS5_IJNSA_ILi2EEESB_SB_EEENS5_IJSB_NSA_ILi0EEESV_EEEEENS5_IJNS4_10UnderscoreESY_SY_EEEEENS4_13SM90_TMA_LOADENS4_14ComposedLayoutINS4_7SwizzleILi3ELi4ELi3EEENS4_18smem_ptr_flag_bitsILi8EEENSS_INS5_IJSF_NSA_ILi8EEEEEENS5_IJSB_SF_EEEEEEENS4_9Copy_AtomIJNS4_39AutoVectorizingCopyWithAssumedAlignmentILi128EEESH_EEENS4_8identityES11_S1B_vS1G_EENS_8epilogue10collective6detail29Sm90TmaWarpSpecializedAdapterINS1J_15DefaultEpilogueISH_NS5_IJlSB_lEEES1N_NS1I_6thread17LinearCombinationISH_Li1EffLNS1O_9ScaleType4KindE0ELNS_15FloatRoundStyleE2ESH_EENS1_15EpilogueDefaultEEEEEvvEEEEvNT_6ParamsE,"ax",@progbits
	.align	128
.text._ZN7cutlass13device_kernelINS_4gemm6kernel13GemmUniversalIN4cute5tupleIJiiiiEEENS1_10collective13CollectiveMmaINS1_39MainloopSm90TmaGmmaRmemAWarpSpecializedILi7ENS5_IJNS4_1CILi1EEESB_SB_EEENS1_35KernelTmaWarpSpecializedCooperativeEEENS5_IJNSA_ILi128EEESF_SF_EEENS_12float_e4m3_tENS5_IJSB_llEEENS_12float_e5m2_tESI_NS4_8TiledMMAINS4_8MMA_AtomIJNS4_4SM904GMMA31MMA_64x128x32_F32E4M3E5M2_RS_TNILNSN_7ScaleInE1ELSP_1EEEEEENS4_6LayoutINS5_IJNSA_ILi2EEESB_SB_EEENS5_IJSB_NSA_ILi0EEESV_EEEEENS5_IJNS4_10UnderscoreESY_SY_EEEEENS4_13SM90_TMA_LOADENS4_14ComposedLayoutINS4_7SwizzleILi3ELi4ELi3EEENS4_18smem_ptr_flag_bitsILi8EEENSS_INS5_IJSF_NSA_ILi8EEEEEENS5_IJSB_SF_EEEEEEENS4_9Copy_AtomIJNS4_39AutoVectorizingCopyWithAssumedAlignmentILi128EEESH_EEENS4_8identityES11_S1B_vS1G_EENS_8epilogue10collective6detail29Sm90TmaWarpSpecializedAdapterINS1J_15DefaultEpilogueISH_NS5_IJlSB_lEEES1N_NS1I_6thread17LinearCombinationISH_Li1EffLNS1O_9ScaleType4KindE0ELNS_15FloatRoundStyleE2ESH_EENS1_15EpilogueDefaultEEEEEvvEEEEvNT_6ParamsE:
        .type           _ZN7cutlass13device_kernelINS_4gemm6kernel13GemmUniversalIN4cute5tupleIJiiiiEEENS1_10collective13CollectiveMmaINS1_39MainloopSm90TmaGmmaRmemAWarpSpecializedILi7ENS5_IJNS4_1CILi1EEESB_SB_EEENS1_35KernelTmaWarpSpecializedCooperativeEEENS5_IJNSA_ILi128EEESF_SF_EEENS_12float_e4m3_tENS5_IJSB_llEEENS_12float_e5m2_tESI_NS4_8TiledMMAINS4_8MMA_AtomIJNS4_4SM904GMMA31MMA_64x128x32_F32E4M3E5M2_RS_TNILNSN_7ScaleInE1ELSP_1EEEEEENS4_6LayoutINS5_IJNSA_ILi2EEESB_SB_EEENS5_IJSB_NSA_ILi0EEESV_EEEEENS5_IJNS4_10UnderscoreESY_SY_EEEEENS4_13SM90_TMA_LOADENS4_14ComposedLayoutINS4_7SwizzleILi3ELi4ELi3EEENS4_18smem_ptr_flag_bitsILi8EEENSS_INS5_IJSF_NSA_ILi8EEEEEENS5_IJSB_SF_EEEEEEENS4_9Copy_AtomIJNS4_39AutoVectorizingCopyWithAssumedAlignmentILi128EEESH_EEENS4_8identityES11_S1B_vS1G_EENS_8epilogue10collective6detail29Sm90TmaWarpSpecializedAdapterINS1J_15DefaultEpilogueISH_NS5_IJlSB_lEEES1N_NS1I_6thread17LinearCombinationISH_Li1EffLNS1O_9ScaleType4KindE0ELNS_15FloatRoundStyleE2ESH_EENS1_15EpilogueDefaultEEEEEvvEEEEvNT_6ParamsE,@function
        .size           _ZN7cutlass13device_kernelINS_4gemm6kernel13GemmUniversalIN4cute5tupleIJiiiiEEENS1_10collective13CollectiveMmaINS1_39MainloopSm90TmaGmmaRmemAWarpSpecializedILi7ENS5_IJNS4_1CILi1EEESB_SB_EEENS1_35KernelTmaWarpSpecializedCooperativeEEENS5_IJNSA_ILi128EEESF_SF_EEENS_12float_e4m3_tENS5_IJSB_llEEENS_12float_e5m2_tESI_NS4_8TiledMMAINS4_8MMA_AtomIJNS4_4SM904GMMA31MMA_64x128x32_F32E4M3E5M2_RS_TNILNSN_7ScaleInE1ELSP_1EEEEEENS4_6LayoutINS5_IJNSA_ILi2EEESB_SB_EEENS5_IJSB_NSA_ILi0EEESV_EEEEENS5_IJNS4_10UnderscoreESY_SY_EEEEENS4_13SM90_TMA_LOADENS4_14ComposedLayoutINS4_7SwizzleILi3ELi4ELi3EEENS4_18smem_ptr_flag_bitsILi8EEENSS_INS5_IJSF_NSA_ILi8EEEEEENS5_IJSB_SF_EEEEEEENS4_9Copy_AtomIJNS4_39AutoVectorizingCopyWithAssumedAlignmentILi128EEESH_EEENS4_8identityES11_S1B_vS1G_EENS_8epilogue10collective6detail29Sm90TmaWarpSpecializedAdapterINS1J_15DefaultEpilogueISH_NS5_IJlSB_lEEES1N_NS1I_6thread17LinearCombinationISH_Li1EffLNS1O_9ScaleType4KindE0ELNS_15FloatRoundStyleE2ESH_EENS1_15EpilogueDefaultEEEEEvvEEEEvNT_6ParamsE,(.L_x_231 - _ZN7cutlass13device_kernelINS_4gemm6kernel13GemmUniversalIN4cute5tupleIJiiiiEEENS1_10collective13CollectiveMmaINS1_39MainloopSm90TmaGmmaRmemAWarpSpecializedILi7ENS5_IJNS4_1CILi1EEESB_SB_EEENS1_35KernelTmaWarpSpecializedCooperativeEEENS5_IJNSA_ILi128EEESF_SF_EEENS_12float_e4m3_tENS5_IJSB_llEEENS_12float_e5m2_tESI_NS4_8TiledMMAINS4_8MMA_AtomIJNS4_4SM904GMMA31MMA_64x128x32_F32E4M3E5M2_RS_TNILNSN_7ScaleInE1ELSP_1EEEEEENS4_6LayoutINS5_IJNSA_ILi2EEESB_SB_EEENS5_IJSB_NSA_ILi0EEESV_EEEEENS5_IJNS4_10UnderscoreESY_SY_EEEEENS4_13SM90_TMA_LOADENS4_14ComposedLayoutINS4_7SwizzleILi3ELi4ELi3EEENS4_18smem_ptr_flag_bitsILi8EEENSS_INS5_IJSF_NSA_ILi8EEEEEENS5_IJSB_SF_EEEEEEENS4_9Copy_AtomIJNS4_39AutoVectorizingCopyWithAssumedAlignmentILi128EEESH_EEENS4_8identityES11_S1B_vS1G_EENS_8epilogue10collective6detail29Sm90TmaWarpSpecializedAdapterINS1J_15DefaultEpilogueISH_NS5_IJlSB_lEEES1N_NS1I_6thread17LinearCombinationISH_Li1EffLNS1O_9ScaleType4KindE0ELNS_15FloatRoundStyleE2ESH_EENS1_15EpilogueDefaultEEEEEvvEEEEvNT_6ParamsE)
        .other          _ZN7cutlass13device_kernelINS_4gemm6kernel13GemmUniversalIN4cute5tupleIJiiiiEEENS1_10collective13CollectiveMmaINS1_39MainloopSm90TmaGmmaRmemAWarpSpecializedILi7ENS5_IJNS4_1CILi1EEESB_SB_EEENS1_35KernelTmaWarpSpecializedCooperativeEEENS5_IJNSA_ILi128EEESF_SF_EEENS_12float_e4m3_tENS5_IJSB_llEEENS_12float_e5m2_tESI_NS4_8TiledMMAINS4_8MMA_AtomIJNS4_4SM904GMMA31MMA_64x128x32_F32E4M3E5M2_RS_TNILNSN_7ScaleInE1ELSP_1EEEEEENS4_6LayoutINS5_IJNSA_ILi2EEESB_SB_EEENS5_IJSB_NSA_ILi0EEESV_EEEEENS5_IJNS4_10UnderscoreESY_SY_EEEEENS4_13SM90_TMA_LOADENS4_14ComposedLayoutINS4_7SwizzleILi3ELi4ELi3EEENS4_18smem_ptr_flag_bitsILi8EEENSS_INS5_IJSF_NSA_ILi8EEEEEENS5_IJSB_SF_EEEEEEENS4_9Copy_AtomIJNS4_39AutoVectorizingCopyWithAssumedAlignmentILi128EEESH_EEENS4_8identityES11_S1B_vS1G_EENS_8epilogue10collective6detail29Sm90TmaWarpSpecializedAdapterINS1J_15DefaultEpilogueISH_NS5_IJlSB_lEEES1N_NS1I_6thread17LinearCombinationISH_Li1EffLNS1O_9ScaleType4KindE0ELNS_15FloatRoundStyleE2ESH_EENS1_15EpilogueDefaultEEEEEvvEEEEvNT_6ParamsE,@"STO_CUDA_ENTRY STV_DEFAULT"
_ZN7cutlass13device_kernelINS_4gemm6kernel13GemmUniversalIN4cute5tupleIJiiiiEEENS1_10collective13CollectiveMmaINS1_39MainloopSm90TmaGmmaRmemAWarpSpecializedILi7ENS5_IJNS4_1CILi1EEESB_SB_EEENS1_35KernelTmaWarpSpecializedCooperativeEEENS5_IJNSA_ILi128EEESF_SF_EEENS_12float_e4m3_tENS5_IJSB_llEEENS_12float_e5m2_tESI_NS4_8TiledMMAINS4_8MMA_AtomIJNS4_4SM904GMMA31MMA_64x128x32_F32E4M3E5M2_RS_TNILNSN_7ScaleInE1ELSP_1EEEEEENS4_6LayoutINS5_IJNSA_ILi2EEESB_SB_EEENS5_IJSB_NSA_ILi0EEESV_EEEEENS5_IJNS4_10UnderscoreESY_SY_EEEEENS4_13SM90_TMA_LOADENS4_14ComposedLayoutINS4_7SwizzleILi3ELi4ELi3EEENS4_18smem_ptr_flag_bitsILi8EEENSS_INS5_IJSF_NSA_ILi8EEEEEENS5_IJSB_SF_EEEEEEENS4_9Copy_AtomIJNS4_39AutoVectorizingCopyWithAssumedAlignmentILi128EEESH_EEENS4_8identityES11_S1B_vS1G_EENS_8epilogue10collective6detail29Sm90TmaWarpSpecializedAdapterINS1J_15DefaultEpilogueISH_NS5_IJlSB_lEEES1N_NS1I_6thread17LinearCombinationISH_Li1EffLNS1O_9ScaleType4KindE0ELNS_15FloatRoundStyleE2ESH_EENS1_15EpilogueDefaultEEEEEvvEEEEvNT_6ParamsE:
[----:B------:R-:W0:Y:S01]  /*0000*/  LDC R1, c[0x0][0x28] ;  /* 0x00000a00ff017b82 */ /* 0x000e220000000800 */
[----:B------:R-:W1:Y:S01]  /*0010*/  S2R R0, SR_TID.X ;  /* 0x0000000000007919 */ /* 0x000e620000002100 */
[----:B------:R-:W-:Y:S01]  /*0020*/  ELECT P0, URZ, PT ;  /* 0x00000000003f782f */ /* 0x000fe20003800000 */
[----:B------:R-:W-:Y:S01]  /*0030*/  BSSY B0, `(.L_x_0) ;  /* 0x000000f000007945 */ /* 0x000fe20003800000 */
[--C-:B-1----:R-:W-:Y:S02]  /*0040*/  SHF.R.U32.HI R3, RZ, 0x5, R0.reuse ;  /* 0x00000005ff037819 */ /* 0x102fe40000011600 */
[----:B------:R-:W-:-:S03]  /*0050*/  SHF.R.U32.HI R7, RZ, 0x7, R0 ;  /* 0x00000007ff077819 */ /* 0x000fc60000011600 */
[----:B------:R-:W1:Y:S04]  /*0060*/  SHFL.IDX PT, R5, R3, RZ, 0x1f ;  /* 0x00001fff03057589 */ /* 0x000e6800000e0000 */
[----:B------:R2:W3:Y:S01]  /*0070*/  SHFL.IDX PT, R11, R7, RZ, 0x1f ;  /* 0x00001fff070b7589 */ /* 0x0004e200000e0000 */
[----:B-1----:R-:W-:-:S13]  /*0080*/  ISETP.NE.OR P0, PT, R5, RZ, !P0 ;  /* 0x000000ff0500720c */ /* 0x002fda0004705670 */
[----:B0-23--:R-:W-:Y:S05]  /*0090*/  @P0 BRA `(.L_x_1) ;  /* 0x0000000000200947 */ /* 0x00dfea0003800000 */
[----:B------:R-:W-:Y:S02]  /*00a0*/  ULDC.64 UR4, c[0x0][0x198] ;  /* 0x0000660000047ab9 */ /* 0x000fe40000000a00 */
[----:B------:R-:W-:Y:S02]  /*00b0*/  UIADD3 UR6, UP0, UR4, 0xf0, URZ ;  /* 0x000000f004067890 */ /* 0x000fe4000ff1e03f */
[----:B------:R-:W-:Y:S02]  /*00c0*/  UIADD3 UR4, UP1, UR4, 0x1f0, URZ ;  /* 0x000001f004047890 */ /* 0x000fe4000ff3e03f */
[----:B------:R-:W-:Y:S02]  /*00d0*/  UIADD3.X UR7, URZ, UR5, URZ, UP0, !UPT ;  /* 0x000000053f077290 */ /* 0x000fe400087fe43f */
[----:B------:R-:W-:-:S07]  /*00e0*/  UIADD3.X UR5, URZ, UR5, URZ, UP1, !UPT ;  /* 0x000000053f057290 */ /* 0x000fce0008ffe43f */
[----:B------:R0:W-:Y:S02]  /*00f0*/  UTMACCTL.PF [UR6] ;  /* 0x00000000060079b9 */ /* 0x0001e40008040000 */
[----:B------:R0:W-:Y:S02]  /*0100*/  UTMACCTL.PF [UR4] ;  /* 0x00000000040079b9 */ /* 0x0001e40008040000 */
[----:B0-----:R-:W-:Y:S01]  /*0110*/  NOP ;  /* 0x0000000000007918 */ /* 0x001fe20000000000 */
.L_x_1:
[----:B------:R-:W-:Y:S05]  /*0120*/  BSYNC B0 ;  /* 0x0000000000007941 */ /* 0x000fea0003800000 */
.L_x_0:
[----:B------:R-:W0:Y:S02]  /*0130*/  SHFL.IDX PT, R2, R3, RZ, 0x1f ;  /* 0x00001fff03027589 */ /* 0x000e2400000e0000 */
[----:B0-----:R-:W-:-:S13]  /*0140*/  ISETP.NE.AND P0, PT, R2, RZ, PT ;  /* 0x000000ff0200720c */ /* 0x001fda0003f05270 */
[----:B------:R-:W-:Y:S05]  /*0150*/  @P0 BRA `(.L_x_2) ;  /* 0x0000000000700947 */ /* 0x000fea0003800000 */
[----:B------:R-:W0:Y:S01]  /*0160*/  S2UR UR8, SR_CgaCtaId ;  /* 0x00000000000879c3 */ /* 0x000e220000008800 */
[----:B------:R-:W-:Y:S01]  /*0170*/  UMOV UR4, 0x400 ;  /* 0x0000040000047882 */ /* 0x000fe20000000000 */
[----:B------:R-:W-:Y:S01]  /*0180*/  UMOV UR5, 0x1 ;  /* 0x0000000100057882 */ /* 0x000fe20000000000 */
[----:B------:R-:W-:Y:S01]  /*0190*/  UMOV UR6, 0x100 ;  /* 0x0000010000067882 */ /* 0x000fe20000000000 */
[----:B------:R-:W-:Y:S01]  /*01a0*/  ELECT P0, URZ, PT ;  /* 0x00000000003f782f */ /* 0x000fe20003800000 */
[----:B------:R-:W-:-:S04]  /*01b0*/  UIADD3 UR6, -UR6, 0x100000, URZ ;  /* 0x0010000006067890 */ /* 0x000fc8000fffe13f */
[----:B------:R-:W-:Y:S02]  /*01c0*/  USHF.L.U32 UR7, UR6, 0xb, URZ ;  /* 0x0000000b06077899 */ /* 0x000fe4000800063f */
[----:B------:R-:W-:Y:S02]  /*01d0*/  USHF.L.U32 UR6, UR6, 0x1, URZ ;  /* 0x0000000106067899 */ /* 0x000fe4000800063f */
[----:B0-----:R-:W-:Y:S02]  /*01e0*/  ULEA UR8, UR8, UR4, 0x18 ;  /* 0x0000000408087291 */ /* 0x001fe4000f8ec03f */
[----:B------:R-:W-:-:S04]  /*01f0*/  UIADD3 UR4, -UR5, 0x100000, URZ ;  /* 0x0010000005047890 */ /* 0x000fc8000fffe13f */
[----:B------:R-:W-:Y:S02]  /*0200*/  USHF.L.U32 UR5, UR4, 0xb, URZ ;  /* 0x0000000b04057899 */ /* 0x000fe4000800063f */
[----:B------:R-:W-:Y:S01]  /*0210*/  USHF.L.U32 UR4, UR4, 0x1, URZ ;  /* 0x0000000104047899 */ /* 0x000fe2000800063f */
[----:B------:R-:W0:Y:S11]  /*0220*/  FENCE.VIEW.ASYNC.S ;  /* 0x00000000000073c6 */ /* 0x000e360000000000 */
[----:B0-----:R0:W1:Y:S01]  /*0230*/  SYNCS.EXCH.64 URZ, [UR8], UR4 ;  /* 0x00000004083f75b2 */ /* 0x0010620008000100 */
[----:B------:R0:W2:Y:S01]  /*0240*/  SYNCS.EXCH.64 URZ, [UR8+0x38], UR6 ;  /* 0x00003806083f75b2 */ /* 0x0000a20008000100 */
[----:B------:R0:W3:Y:S01]  /*0250*/  SYNCS.EXCH.64 URZ, [UR8+0x8], UR4 ;  /* 0x00000804083f75b2 */ /* 0x0000e20008000100 */
[----:B------:R0:W4:Y:S01]  /*0260*/  SYNCS.EXCH.64 URZ, [UR8+0x40], UR6 ;  /* 0x00004006083f75b2 */ /* 0x0001220008000100 */
[----:B------:R0:W0:Y:S01]  /*0270*/  SYNCS.EXCH.64 URZ, [UR8+0x10], UR4 ;  /* 0x00001004083f75b2 */ /* 0x0000220008000100 */
        /* <DEDUP_REMOVED lines=9> */
[----:B------:R-:W-:Y:S01]  /*0310*/  NOP ;  /* 0x0000000000007918 */ /* 0x000fe20000000000 */
.L_x_2:
[----:B------:R-:W5:Y:S01]  /*0320*/  SHFL.IDX PT, R3, R3, RZ, 0x1f ;  /* 0x00001fff03037589 */ /* 0x000f6200000e0000 */
[----:B------:R-:W-:Y:S01]  /*0330*/  ELECT P0, URZ, PT ;  /* 0x00000000003f782f */ /* 0x000fe20003800000 */
[----:B------:R-:W1:Y:S01]  /*0340*/  LDC R2, c[0x0][0x65c] ;  /* 0x00019700ff027b82 */ /* 0x000e620000000800 */
[----:B------:R-:W-:Y:S01]  /*0350*/  SHF.R.S32.HI R8, RZ, 0x1f, R5 ;  /* 0x0000001fff087819 */ /* 0x000fe20000011405 */
[----:B------:R-:W2:Y:S01]  /*0360*/  S2R R6, SR_CTAID.Y ;  /* 0x0000000000067919 */ /* 0x000ea20000002600 */
[----:B0-----:R-:W-:Y:S01]  /*0370*/  UMOV UR4, 0x20 ;  /* 0x0000002000047882 */ /* 0x001fe20000000000 */
[----:B------:R-:W-:Y:S01]  /*0380*/  NOP ;  /* 0x0000000000007918 */ /* 0x000fe20000000000 */
[----:B------:R-:W-:Y:S01]  /*0390*/  ISETP.NE.AND P2, PT, R11, RZ, PT ;  /* 0x000000ff0b00720c */ /* 0x000fe20003f45270 */
[----:B------:R-:W0:Y:S01]  /*03a0*/  S2R R4, SR_CTAID.X ;  /* 0x0000000000047919 */ /* 0x000e220000002500 */
[----:B------:R-:W-:Y:S01]  /*03b0*/  NOP ;  /* 0x0000000000007918 */ /* 0x000fe20000000000 */
[----:B------:R-:W-:-:S02]  /*03c0*/  LOP3.LUT R31, R0, 0x7f, RZ, 0xc0, !PT ;  /* 0x0000007f001f7812 */ /* 0x000fc400078ec0ff */
[----:B-----5:R-:W-:Y:S02]  /*03d0*/  ISETP.NE.OR P0, PT, R3, RZ, !P0 ;  /* 0x000000ff0300720c */ /* 0x020fe40004705670 */
[----:B-1----:R-:W-:-:S04]  /*03e0*/  ISETP.NE.AND P3, PT, R2, 0x1, PT ;  /* 0x000000010200780c */ /* 0x002fc80003f65270 */
[----:B------:R-:W-:Y:S02]  /*03f0*/  P2R R3, PR, RZ, 0x8 ;  /* 0x00000008ff037803 */ /* 0x000fe40000000000 */
[----:B------:R-:W-:-:S04]  /*0400*/  LEA.HI R3, R8, R5, RZ, 0x2 ;  /* 0x0000000508037211 */ /* 0x000fc800078f10ff */
[----:B------:R-:W-:Y:S01]  /*0410*/  LOP3.LUT R10, R3, 0xfffffffc, RZ, 0xc0, !PT ;  /* 0xfffffffc030a7812 */ /* 0x000fe200078ec0ff */
[----:B------:R-:W-:Y:S01]  /*0420*/  VOTEU.ALL UP0, P0 ;  /* 0x00000000003f7886 */ /* 0x000fe20000000000 */
[----:B------:R-:W-:Y:S01]  /*0430*/  VOTEU.ALL UP1, P0 ;  /* 0x00000000003f7886 */ /* 0x000fe20000020000 */
[----:B------:R-:W0:Y:S01]  /*0440*/  @P3 LDC R17, c[0x0][0x10] ;  /* 0x00000400ff113b82 */ /* 0x000e220000000800 */
[----:B--2---:R-:W-:Y:S02]  /*0450*/  @P3 IMAD.MOV.U32 R8, RZ, RZ, R6 ;  /* 0x000000ffff083224 */ /* 0x004fe400078e0006 */
[----:B------:R-:W-:Y:S01]  /*0460*/  @!UP0 UMOV UR6, 0x400 ;  /* 0x0000040000068882 */ /* 0x000fe20000000000 */
[----:B------:R-:W-:-:S04]  /*0470*/  @!UP0 UIADD3 UR4, -UR4, 0x100000, URZ ;  /* 0x0010000004048890 */ /* 0x000fc8000fffe13f */
[----:B------:R-:W-:Y:S02]  /*0480*/  @!UP0 USHF.L.U32 UR5, UR4, 0xb, URZ ;  /* 0x0000000b04058899 */ /* 0x000fe4000800063f */
[----:B------:R-:W-:Y:S01]  /*0490*/  @!UP0 USHF.L.U32 UR4, UR4, 0x1, URZ ;  /* 0x0000000104048899 */ /* 0x000fe2000800063f */
[----:B------:R-:W-:Y:S02]  /*04a0*/  IMAD.IADD R3, R5, 0x1, -R10 ;  /* 0x0000000105037824 */ /* 0x000fe400078e0a0a */
[----:B------:R-:W-:Y:S01]  /*04b0*/  @P3 IMAD.MOV.U32 R9, RZ, RZ, RZ ;  /* 0x000000ffff093224 */ /* 0x000fe200078e00ff */
[----:B------:R-:W1:Y:S01]  /*04c0*/  @!UP0 S2UR UR7, SR_CgaCtaId ;  /* 0x00000000000789c3 */ /* 0x000e620000008800 */
[----:B------:R-:W-:Y:S01]  /*04d0*/  IMAD.MOV.U32 R5, RZ, RZ, RZ ;  /* 0x000000ffff057224 */ /* 0x000fe200078e00ff */
[----:B------:R-:W-:-:S06]  /*04e0*/  ISETP.NE.AND P1, PT, R3, 0x3, PT ;  /* 0x000000030300780c */ /* 0x000fcc0003f25270 */
[----:B------:R-:W2:Y:S01]  /*04f0*/  @!P3 LDC R13, c[0x0][0xc] ;  /* 0x00000300ff0dbb82 */ /* 0x000ea20000000800 */
[----:B0-----:R-:W-:Y:S01]  /*0500*/  @P3 IMAD.WIDE.U32 R16, R4, R17, R8 ;  /* 0x0000001104103225 */ /* 0x001fe200078e0008 */
[----:B-1----:R-:W-:Y:S01]  /*0510*/  @!UP0 ULEA UR8, UR7, UR6, 0x18 ;  /* 0x0000000607088291 */ /* 0x002fe2000f8ec03f */
[----:B------:R-:W-:Y:S02]  /*0520*/  VOTEU.ALL UP0, P0 ;  /* 0x00000000003f7886 */ /* 0x000fe40000000000 */
[----:B------:R-:W-:Y:S01]  /*0530*/  ULDC UR6, c[0x0][0xc] ;  /* 0x0000030000067ab9 */ /* 0x000fe20000000800 */
[----:B------:R-:W-:Y:S01]  /*0540*/  ISETP.EQ.OR P0, PT, R3, RZ, !P1 ;  /* 0x000000ff0300720c */ /* 0x000fe20004f02670 */
[----:B------:R-:W-:-:S03]  /*0550*/  ULDC UR7, c[0x0][0x10] ;  /* 0x0000040000077ab9 */ /* 0x000fc60000000800 */
[C---:B------:R-:W-:Y:S01]  /*0560*/  ISETP.EQ.AND P0, PT, R11.reuse, RZ, P0 ;  /* 0x000000ff0b00720c */ /* 0x040fe20000702270 */
[----:B------:R-:W-:Y:S02]  /*0570*/  VIADD R11, R11, 0xffffffff ;  /* 0xffffffff0b0b7836 */ /* 0x000fe40000000000 */
[----:B--2---:R-:W-:Y:S01]  /*0580*/  @!P3 IMAD.WIDE.U32 R8, R13, R6, R4 ;  /* 0x000000060d08b225 */ /* 0x004fe200078e0004 */
[----:B------:R-:W0:Y:S02]  /*0590*/  FENCE.VIEW.ASYNC.S ;  /* 0x00000000000073c6 */ /* 0x000e240000000000 */
[----:B0-----:R-:W3:Y:S01]  /*05a0*/  @!UP0 SYNCS.EXCH.64 URZ, [UR8+0x80], UR4 ;  /* 0x00008004083f85b2 */ /* 0x001ee20008000100 */
[----:B------:R-:W-:Y:S01]  /*05b0*/  SEL R18, RZ, 0x1, !P0 ;  /* 0x00000001ff127807 */ /* 0x000fe20004000000 */
[----:B------:R-:W-:Y:S01]  /*05c0*/  @P3 IMAD.MOV.U32 R13, RZ, RZ, RZ ;  /* 0x000000ffff0d3224 */ /* 0x000fe200078e00ff */
[----:B------:R-:W-:Y:S01]  /*05d0*/  ISETP.GE.U32.AND P1, PT, R11, 0x2, PT ;  /* 0x000000020b00780c */ /* 0x000fe20003f26070 */
[----:B------:R-:W-:-:S02]  /*05e0*/  @!P3 IMAD.MOV.U32 R16, RZ, RZ, R8 ;  /* 0x000000ffff10b224 */ /* 0x000fc400078e0008 */
[----:B------:R-:W-:Y:S01]  /*05f0*/  @P3 IMAD.IADD R17, R17, 0x1, R13 ;  /* 0x0000000111113824 */ /* 0x000fe200078e020d */
[----:B------:R-:W-:Y:S01]  /*0600*/  SEL R18, R18, 0x2, P1 ;  /* 0x0000000212127807 */ /* 0x000fe20000800000 */
[----:B------:R-:W-:Y:S01]  /*0610*/  @!P3 IMAD.MOV.U32 R17, RZ, RZ, R9 ;  /* 0x000000ffff11b224 */ /* 0x000fe200078e0009 */
[----:B------:R0:W3:Y:S01]  /*0620*/  @!UP1 SYNCS.EXCH.64 URZ, [UR8+0x88], UR4 ;  /* 0x00008804083f95b2 */ /* 0x0000e20008000100 */
[----:B------:R-:W-:Y:S01]  /*0630*/  NOP ;  /* 0x0000000000007918 */ /* 0x000fe20000000000 */
[----:B0-----:R-:W-:-:S03]  /*0640*/  UIMAD.WIDE.U32 UR4, UR6, UR7, URZ ;  /* 0x00000007060472a5 */ /* 0x001fc6000f8e003f */
[----:B------:R-:W-:Y:S02]  /*0650*/  ULDC UR6, c[0x0][0x14] ;  /* 0x0000050000067ab9 */ /* 0x000fe40000000800 */
[----:B------:R-:W-:Y:S02]  /*0660*/  UIMAD.WIDE.U32 UR38, UR4, UR6, URZ ;  /* 0x00000006042672a5 */ /* 0x000fe4000f8e003f */
[----:B------:R-:W-:-:S04]  /*0670*/  UIMAD UR42, UR5, UR6, URZ ;  /* 0x00000006052a72a4 */ /* 0x000fc8000f8e023f */
[----:B------:R-:W-:Y:S01]  /*0680*/  UIADD3 UR42, UR39, UR42, URZ ;  /* 0x0000002a272a7290 */ /* 0x000fe2000fffe03f */
[----:B---34-:R-:W-:Y:S06]  /*0690*/  BAR.SYNC.DEFER_BLOCKING 0x0 ;  /* 0x0000000000007b1d */ /* 0x018fec0000010000 */
[----:B------:R-:W-:Y:S05]  /*06a0*/  @!P2 BRA `(.L_x_3) ;  /* 0x0000009800eca947 */ /* 0x000fea0003800000 */
[----:B------:R-:W-:-:S13]  /*06b0*/  ISETP.GT.U32.AND P0, PT, R11, 0x1, PT ;  /* 0x000000010b00780c */ /* 0x000fda0003f04070 */
[----:B------:R-:W-:Y:S05]  /*06c0*/  @P0 EXIT ;  /* 0x000000000000094d */ /* 0x000fea0003800000 */
[----:B------:R-:W-:Y:S01]  /*06d0*/  ULDC.64 UR4, c[0x0][0x650] ;  /* 0x0001940000047ab9 */ /* 0x000fe20000000a00 */
[----:B------:R-:W-:Y:S01]  /*06e0*/  PRMT R3, RZ, 0x7610, R3 ;  /* 0x00007610ff037816 */ /* 0x000fe20000000003 */
[----:B------:R-:W-:Y:S01]  /*06f0*/  IMAD.MOV.U32 R93, RZ, RZ, -0x1 ;  /* 0xffffffffff5d7424 */ /* 0x000fe200078e00ff */
[----:B------:R-:W-:Y:S01]  /*0700*/  ISETP.GE.U32.AND P0, PT, R16, UR4, PT ;  /* 0x0000000410007c0c */ /* 0x000fe2000bf06070 */
[----:B------:R-:W-:Y:S02]  /*0710*/  IMAD.MOV.U32 R94, RZ, RZ, -0x1 ;  /* 0xffffffffff5e7424 */ /* 0x000fe400078e00ff */
[----:B------:R-:W-:Y:S01]  /*0720*/  IMAD.MOV.U32 R92, RZ, RZ, -0x1 ;  /* 0xffffffffff5c7424 */ /* 0x000fe200078e00ff */
[----:B------:R-:W-:-:S13]  /*0730*/  ISETP.GE.U32.AND.EX P0, PT, R17, UR5, PT, P0 ;  /* 0x0000000511007c0c */ /* 0x000fda000bf06100 */
[----:B------:R-:W-:Y:S05]  /*0740*/  @P0 BRA `(.L_x_4) ;  /* 0x0000000400540947 */ /* 0x000fea0003800000 */
[----:B------:R-:W0:Y:S01]  /*0750*/  LDC.64 R20, c[0x0][0x628] ;  /* 0x00018a00ff147b82 */ /* 0x000e220000000a00 */
[----:B------:R-:W-:Y:S02]  /*0760*/  IMAD.MOV.U32 R8, RZ, RZ, R16 ;  /* 0x000000ffff087224 */ /* 0x000fe400078e0010 */
[----:B------:R-:W-:-:S05]  /*0770*/  IMAD.MOV.U32 R9, RZ, RZ, R17 ;  /* 0x000000ffff097224 */ /* 0x000fca00078e0011 */
[----:B------:R-:W1:Y:S08]  /*0780*/  LDC R14, c[0x0][0x630] ;  /* 0x00018c00ff0e7b82 */ /* 0x000e700000000800 */
[----:B------:R-:W2:Y:S01]  /*0790*/  LDC.64 R22, c[0x0][0x620] ;  /* 0x00018800ff167b82 */ /* 0x000ea20000000a00 */
[----:B0-----:R-:W-:-:S04]  /*07a0*/  ISETP.NE.U32.AND P0, PT, R20, RZ, PT ;  /* 0x000000ff1400720c */ /* 0x001fc80003f05070 */
[----:B------:R-:W-:-:S13]  /*07b0*/  ISETP.NE.AND.EX P0, PT, R21, RZ, PT, P0 ;  /* 0x000000ff1500720c */ /* 0x000fda0003f05300 */
[----:B-12---:R-:W-:Y:S05]  /*07c0*/  @!P0 BRA `(.L_x_5) ;  /* 0x0000000000288947 */ /* 0x006fea0003800000 */
[----:B------:R-:W0:Y:S02]  /*07d0*/  LDC R3, c[0x0][0x634] ;  /* 0x00018d00ff037b82 */ /* 0x000e240000000800 */
[----:B0-----:R-:W-:-:S05]  /*07e0*/  IADD3 R3, P0, R16, R3, RZ ;  /* 0x0000000310037210 */ /* 0x001fca0007f1e0ff */
[----:B------:R-:W-:-:S04]  /*07f0*/  IMAD.X R15, RZ, RZ, R17, P0 ;  /* 0x000000ffff0f7224 */ /* 0x000fc800000e0611 */
[----:B------:R-:W-:-:S04]  /*0800*/  IMAD.WIDE.U32 R8, R15, R20, RZ ;  /* 0x000000140f087225 */ /* 0x000fc800078e00ff */
[----:B------:R-:W-:-:S04]  /*0810*/  IMAD.WIDE.U32 R10, P0, R3, R21, R8 ;  /* 0x00000015030a7225 */ /* 0x000fc80007800008 */
[----:B------:R-:W-:-:S04]  /*0820*/  IMAD.WIDE.U32 R8, R3, R20, RZ ;  /* 0x0000001403087225 */ /* 0x000fc800078e00ff */
[----:B------:R-:W-:Y:S01]  /*0830*/  IMAD.X R13, RZ, RZ, RZ, P0 ;  /* 0x000000ffff0d7224 */ /* 0x000fe200000e06ff */
[----:B------:R-:W-:Y:S01]  /*0840*/  IADD3 RZ, P0, R9, R10, RZ ;  /* 0x0000000a09ff7210 */ /* 0x000fe20007f1e0ff */
[----:B------:R-:W-:-:S04]  /*0850*/  IMAD.MOV.U32 R12, RZ, RZ, R11 ;  /* 0x000000ffff0c7224 */ /* 0x000fc800078e000b */
[----:B------:R-:W-:-:S08]  /*0860*/  IMAD.WIDE.U32.X R8, R15, R21, R12, P0 ;  /* 0x000000150f087225 */ /* 0x000fd000000e040c */
.L_x_5:
[-CC-:B------:R-:W-:Y:S01]  /*0870*/  SHF.R.U64 R92, R8, R14.reuse, R9.reuse ;  /* 0x0000000e085c7219 */ /* 0x180fe20000001209 */
[----:B------:R-:W0:Y:S01]  /*0880*/  LDC R12, c[0x0][0x618] ;  /* 0x00018600ff0c7b82 */ /* 0x000e220000000800 */
[----:B------:R-:W-:Y:S01]  /*0890*/  SHF.R.U32.HI R5, RZ, R14, R9 ;  /* 0x0000000eff057219 */ /* 0x000fe20000011609 */
[----:B------:R-:W-:Y:S01]  /*08a0*/  ULDC UR4, c[0x0][0x150] ;  /* 0x0000540000047ab9 */ /* 0x000fe20000000800 */
[----:B------:R-:W-:Y:S02]  /*08b0*/  IADD3 R11, P0, RZ, -R92, RZ ;  /* 0x8000005cff0b7210 */ /* 0x000fe40007f1e0ff */
[----:B------:R-:W-:-:S03]  /*08c0*/  I2FP.F32.U32 R3, R4 ;  /* 0x0000000400037245 */ /* 0x000fc60000201000 */
[----:B------:R-:W1:Y:S01]  /*08d0*/  LDC.64 R24, c[0x0][0x640] ;  /* 0x00019000ff187b82 */ /* 0x000e620000000a00 */
[----:B------:R-:W-:Y:S02]  /*08e0*/  IMAD.X R13, RZ, RZ, ~R5, P0 ;  /* 0x000000ffff0d7224 */ /* 0x000fe400000e0e05 */
[----:B------:R-:W-:Y:S01]  /*08f0*/  FMUL R3, R3, UR4 ;  /* 0x0000000403037c20 */ /* 0x000fe20008400000 */
[----:B------:R-:W-:Y:S01]  /*0900*/  IMAD.WIDE.U32 R8, R11, R22, R16 ;  /* 0x000000160b087225 */ /* 0x000fe200078e0010 */
[----:B------:R-:W-:-:S03]  /*0910*/  ULDC UR4, c[0x0][0x154] ;  /* 0x0000550000047ab9 */ /* 0x000fc60000000800 */
[----:B------:R-:W-:Y:S01]  /*0920*/  IMAD R10, R13, R22, RZ ;  /* 0x000000160d0a7224 */ /* 0x000fe200078e02ff */
[----:B------:R-:W2:Y:S01]  /*0930*/  LDC R5, c[0x0][0x144] ;  /* 0x00005100ff057b82 */ /* 0x000ea20000000800 */
[----:B------:R-:W3:Y:S02]  /*0940*/  F2I.U32.TRUNC.NTZ R3, R3 ;  /* 0x0000000300037305 */ /* 0x000ee4000020f000 */
[----:B------:R-:W-:-:S04]  /*0950*/  IMAD R11, R11, R23, R10 ;  /* 0x000000170b0b7224 */ /* 0x000fc800078e020a */
[----:B------:R-:W-:Y:S01]  /*0960*/  IMAD.IADD R9, R9, 0x1, R11 ;  /* 0x0000000109097824 */ /* 0x000fe200078e020b */
[----:B------:R-:W4:Y:S01]  /*0970*/  LDC R14, c[0x0][0x608] ;  /* 0x00018200ff0e7b82 */ /* 0x000f220000000800 */
[----:B------:R-:W-:-:S03]  /*0980*/  IMAD.MOV.U32 R11, RZ, RZ, -0x1 ;  /* 0xffffffffff0b7424 */ /* 0x000fc600078e00ff */
[----:B0-----:R-:W-:Y:S02]  /*0990*/  SHF.R.U64 R20, R8, R12, R9 ;  /* 0x0000000c08147219 */ /* 0x001fe40000001209 */
[----:B------:R-:W-:Y:S02]  /*09a0*/  I2FP.F32.U32 R8, R6 ;  /* 0x0000000600087245 */ /* 0x000fe40000201000 */
[----:B------:R-:W0:Y:S01]  /*09b0*/  LDC R22, c[0x0][0x658] ;  /* 0x00019600ff167b82 */ /* 0x000e220000000800 */
[----:B-1----:R-:W-:Y:S01]  /*09c0*/  ISETP.NE.U32.AND P0, PT, R24, RZ, PT ;  /* 0x000000ff1800720c */ /* 0x002fe20003f05070 */
[----:B---3--:R-:W-:Y:S01]  /*09d0*/  IMAD.MOV R10, RZ, RZ, -R3 ;  /* 0x000000ffff0a7224 */ /* 0x008fe200078e0a03 */
[----:B------:R-:W-:Y:S01]  /*09e0*/  SHF.R.U32.HI R9, RZ, R12, R9 ;  /* 0x0000000cff097219 */ /* 0x000fe20000011609 */
[----:B------:R-:W-:Y:S01]  /*09f0*/  FMUL R8, R8, UR4 ;  /* 0x0000000408087c20 */ /* 0x000fe20008400000 */
[----:B------:R-:W-:-:S03]  /*0a00*/  ISETP.NE.AND.EX P0, PT, R25, RZ, PT, P0 ;  /* 0x000000ff1900720c */ /* 0x000fc60003f05300 */
[----:B------:R-:W1:Y:S01]  /*0a10*/  LDC R15, c[0x0][0x148] ;  /* 0x00005200ff0f7b82 */ /* 0x000e620000000800 */
[----:B--2---:R-:W-:-:S07]  /*0a20*/  IMAD R3, R5, R10, R4 ;  /* 0x0000000a05037224 */ /* 0x004fce00078e0204 */
[----:B------:R-:W2:Y:S01]  /*0a30*/  LDC R21, c[0x0][0x600] ;  /* 0x00018000ff157b82 */ /* 0x000ea20000000800 */
[-CC-:B----4-:R-:W-:Y:S02]  /*0a40*/  SHF.R.U64 R26, R20, R14.reuse, R9.reuse ;  /* 0x0000000e141a7219 */ /* 0x190fe40000001209 */
[----:B------:R-:W-:Y:S01]  /*0a50*/  SHF.R.U32.HI R5, RZ, R14, R9 ;  /* 0x0000000eff057219 */ /* 0x000fe20000011609 */
[----:B------:R-:W-:Y:S01]  /*0a60*/  IMAD.MOV.U32 R9, RZ, RZ, 0x1 ;  /* 0x00000001ff097424 */ /* 0x000fe200078e00ff */
[----:B------:R3:W4:Y:S03]  /*0a70*/  F2I.U32.TRUNC.NTZ R14, R8 ;  /* 0x00000008000e7305 */ /* 0x000726000020f000 */
[----:B------:R-:W1:Y:S01]  /*0a80*/  LDC R23, c[0x0][0x648] ;  /* 0x00019200ff177b82 */ /* 0x000e620000000800 */
[-C--:B0-----:R-:W-:Y:S02]  /*0a90*/  SHF.L.U32 R4, R11, R22.reuse, RZ ;  /* 0x000000160b047219 */ /* 0x081fe400000006ff */
[----:B------:R-:W-:-:S02]  /*0aa0*/  SHF.R.U64 R28, R26, R22, R5 ;  /* 0x000000161a1c7219 */ /* 0x000fc40000001205 */
[----:B------:R-:W-:Y:S02]  /*0ab0*/  LOP3.LUT R13, RZ, R4, RZ, 0x33, !PT ;  /* 0x00000004ff0d7212 */ /* 0x000fe400078e33ff */
[-C--:B------:R-:W-:Y:S01]  /*0ac0*/  SHF.R.U32.HI R5, RZ, R22.reuse, R5 ;  /* 0x00000016ff057219 */ /* 0x080fe20000011605 */
[----:B------:R-:W0:Y:S01]  /*0ad0*/  LDC R27, c[0x0][0x638] ;  /* 0x00018e00ff1b7b82 */ /* 0x000e220000000800 */
[----:B------:R-:W-:Y:S01]  /*0ae0*/  SHF.L.U32 R12, R9, R22, RZ ;  /* 0x00000016090c7219 */ /* 0x000fe200000006ff */
[----:B------:R-:W-:-:S06]  /*0af0*/  IMAD.MOV.U32 R4, RZ, RZ, R28 ;  /* 0x000000ffff047224 */ /* 0x000fcc00078e001c */
[----:B------:R-:W0:Y:S01]  /*0b00*/  LDC R93, c[0x0][0x610] ;  /* 0x00018400ff5d7b82 */ /* 0x000e220000000800 */
[----:B---34-:R-:W-:Y:S05]  /*0b10*/  @!P0 BRA `(.L_x_6) ;  /* 0x0000000000288947 */ /* 0x018fea0003800000 */
[----:B------:R-:W3:Y:S02]  /*0b20*/  LDC R11, c[0x0][0x64c] ;  /* 0x00019300ff0b7b82 */ /* 0x000ee40000000800 */
[----:B---3--:R-:W-:-:S05]  /*0b30*/  IADD3 R11, P0, R28, R11, RZ ;  /* 0x0000000b1c0b7210 */ /* 0x008fca0007f1e0ff */
        /* <DEDUP_REMOVED lines=8> */
.L_x_6:
[----:B-1----:R-:W-:Y:S01]  /*0bc0*/  SHF.R.U64 R4, R4, R23, R5 ;  /* 0x0000001704047219 */ /* 0x002fe20000001205 */
[----:B--2---:R-:W-:Y:S01]  /*0bd0*/  VIADD R5, R21, 0xffffffff ;  /* 0xffffffff15057836 */ /* 0x004fe20000000000 */
[----:B------:R-:W-:Y:S01]  /*0be0*/  LOP3.LUT R13, R26, R13, RZ, 0xc0, !PT ;  /* 0x0000000d1a0d7212 */ /* 0x000fe200078ec0ff */
[----:B------:R-:W-:Y:S02]  /*0bf0*/  IMAD.MOV R14, RZ, RZ, -R14 ;  /* 0x000000ffff0e7224 */ /* 0x000fe400078e0a0e */
[----:B------:R-:W-:Y:S01]  /*0c00*/  IMAD.MOV R8, RZ, RZ, -R4 ;  /* 0x000000ffff087224 */ /* 0x000fe200078e0a04 */
[----:B------:R-:W-:Y:S01]  /*0c10*/  LOP3.LUT R5, R20, R5, RZ, 0xc0, !PT ;  /* 0x0000000514057212 */ /* 0x000fe200078ec0ff */
[----:B------:R-:W-:Y:S02]  /*0c20*/  IMAD R12, R12, R4, R13 ;  /* 0x000000040c0c7224 */ /* 0x000fe400078e020d */
[----:B------:R-:W-:Y:S02]  /*0c30*/  @P3 IMAD R3, R15, R14, R6 ;  /* 0x0000000e0f033224 */ /* 0x000fe400078e0206 */
[----:B0-----:R-:W-:-:S02]  /*0c40*/  IMAD R4, R8, R27, R28 ;  /* 0x0000001b08047224 */ /* 0x001fc400078e021c */
[----:B------:R-:W-:Y:S02]  /*0c50*/  IMAD R93, R12, R93, R3 ;  /* 0x0000005d0c5d7224 */ /* 0x000fe400078e0203 */
[----:B------:R-:W-:Y:S02]  /*0c60*/  IMAD R4, R4, R21, R5 ;  /* 0x0000001504047224 */ /* 0x000fe400078e0205 */
[----:B------:R-:W-:-:S03]  /*0c70*/  IMAD.MOV.U32 R3, RZ, RZ, 0x1 ;  /* 0x00000001ff037424 */ /* 0x000fc600078e00ff */
[----:B------:R-:W-:Y:S02]  /*0c80*/  SEL R94, R4, R93, !P3 ;  /* 0x0000005d045e7207 */ /* 0x000fe40005800000 */
[----:B------:R-:W-:-:S07]  /*0c90*/  SEL R93, R93, R4, !P3 ;  /* 0x000000045d5d7207 */ /* 0x000fce0005800000 */
.L_x_4:
[----:B------:R-:W-:-:S08]  /*0ca0*/  NOP ;  /* 0x0000000000007918 */ /* 0x000fd00000000000 */
[----:B------:R-:W0:Y:S02]  /*0cb0*/  USETMAXREG.TRY_ALLOC.CTAPOOL UP0, 0xe8 ;  /* 0x000000e8000079c8 */ /* 0x000e240008000600 */
[----:B0-----:R-:W-:-:S13]  /*0cc0*/  PLOP3.LUT P0, PT, PT, PT, UP0, 0x80, 0x0 ;  /* 0x000000000000781c */ /* 0x001fda0003f0f008 */
[----:B------:R-:W-:Y:S05]  /*0cd0*/  @!P0 BRA `(.L_x_4) ;  /* 0xfffffffc00f08947 */ /* 0x000fea000383ffff */
[----:B------:R-:W-:Y:S01]  /*0ce0*/  ULDC.64 UR4, c[0x0][0x598] ;  /* 0x0001660000047ab9 */ /* 0x000fe20000000a00 */
[----:B------:R-:W-:Y:S01]  /*0cf0*/  ULDC.64 UR36, c[0x0][0x208] ;  /* 0x0000820000247ab9 */ /* 0x000fe20000000a00 */
[----:B------:R-:W-:-:S04]  /*0d00*/  ISETP.NE.U32.AND P0, PT, RZ, UR4, PT ;  /* 0x00000004ff007c0c */ /* 0x000fc8000bf05070 */
[----:B------:R-:W-:-:S13]  /*0d10*/  ISETP.NE.AND.EX P0, PT, RZ, UR5, PT, P0 ;  /* 0x00000005ff007c0c */ /* 0x000fda000bf05300 */
[----:B------:R-:W-:Y:S05]  /*0d20*/  @!P0 BRA `(.L_x_7) ;  /* 0x00000000001c8947 */ /* 0x000fea0003800000 */
[----:B------:R-:W0:Y:S02]  /*0d30*/  LDC.64 R4, c[0x0][0x598] ;  /* 0x00016600ff047b82 */ /* 0x000e240000000a00 */
[----:B0-----:R-:W2:Y:S02]  /*0d40*/  LDG.E.64 R4, desc[UR36][R4.64] ;  /* 0x0000002404047981 */ /* 0x001ea4000c1e1b00 */
[----:B--2---:R-:W-:-:S04]  /*0d50*/  ISETP.NE.U32.AND P0, PT, R4, RZ, PT ;  /* 0x000000ff0400720c */ /* 0x004fc80003f05070 */
[----:B------:R-:W-:-:S13]  /*0d60*/  ISETP.NE.AND.EX P0, PT, R5, RZ, PT, P0 ;  /* 0x000000ff0500720c */ /* 0x000fda0003f05300 */
[----:B------:R-:W-:Y:S05]  /*0d70*/  @!P0 BRA `(.L_x_7) ;  /* 0x0000000000088947 */ /* 0x000fea0003800000 */
[----:B------:R0:W5:Y:S01]  /*0d80*/  LD.E R95, desc[UR36][R4.64] ;  /* 0x00000024045f7980 */ /* 0x000162000c101900 */
[----:B------:R-:W-:Y:S05]  /*0d90*/  BRA `(.L_x_8) ;  /* 0x0000000000247947 */ /* 0x000fea0003800000 */
.L_x_7:
[----:B------:R-:W-:Y:S02]  /*0da0*/  ULDC.64 UR4, c[0x0][0x588] ;  /* 0x0001620000047ab9 */ /* 0x000fe40000000a00 */
[----:B------:R-:W-:-:S04]  /*0db0*/  ISETP.NE.U32.AND P0, PT, RZ, UR4, PT ;  /* 0x00000004ff007c0c */ /* 0x000fc8000bf05070 */
[----:B------:R-:W-:-:S13]  /*0dc0*/  ISETP.NE.AND.EX P0, PT, RZ, UR5, PT, P0 ;  /* 0x00000005ff007c0c */ /* 0x000fda000bf05300 */
[----:B------:R-:W-:Y:S05]  /*0dd0*/  @!P0 BRA `(.L_x_9) ;  /* 0x00000000000c8947 */ /* 0x000fea0003800000 */
[----:B------:R-:W0:Y:S02]  /*0de0*/  LDC.64 R4, c[0x0][0x588] ;  /* 0x00016200ff047b82 */ /* 0x000e240000000a00 */
[----:B0-----:R1:W5:Y:S01]  /*0df0*/  LDG.E R95, desc[UR36][R4.64] ;  /* 0x00000024045f7981 */ /* 0x001362000c1e1900 */
[----:B------:R-:W-:Y:S05]  /*0e00*/  BRA `(.L_x_8) ;  /* 0x0000000000087947 */ /* 0x000fea0003800000 */
.L_x_9:
[----:B------:R-:W-:Y:S02]  /*0e10*/  ULDC UR4, c[0x0][0x580] ;  /* 0x0001600000047ab9 */ /* 0x000fe40000000800 */
[----:B------:R-:W-:-:S07]  /*0e20*/  IMAD.U32 R95, RZ, RZ, UR4 ;  /* 0x00000004ff5f7e24 */ /* 0x000fce000f8e00ff */
.L_x_8:
[----:B------:R-:W-:Y:S02]  /*0e30*/  ULDC.64 UR4, c[0x0][0x5a0] ;  /* 0x0001680000047ab9 */ /* 0x000fe40000000a00 */
[----:B------:R-:W-:-:S04]  /*0e40*/  ISETP.NE.U32.AND P0, PT, RZ, UR4, PT ;  /* 0x00000004ff007c0c */ /* 0x000fc8000bf05070 */
[----:B------:R-:W-:-:S13]  /*0e50*/  ISETP.NE.AND.EX P0, PT, RZ, UR5, PT, P0 ;  /* 0x00000005ff007c0c */ /* 0x000fda000bf05300 */
[----:B------:R-:W-:Y:S05]  /*0e60*/  @!P0 BRA `(.L_x_10) ;  /* 0x00000000001c8947 */ /* 0x000fea0003800000 */
[----:B01----:R-:W0:Y:S02]  /*0e70*/  LDC.64 R4, c[0x0][0x5a0] ;  /* 0x00016800ff047b82 */ /* 0x003e240000000a00 */
[----:B0-----:R-:W2:Y:S02]  /*0e80*/  LDG.E.64 R4, desc[UR36][R4.64] ;  /* 0x0000002404047981 */ /* 0x001ea4000c1e1b00 */
[----:B--2---:R-:W-:-:S04]  /*0e90*/  ISETP.NE.U32.AND P0, PT, R4, RZ, PT ;  /* 0x000000ff0400720c */ /* 0x004fc80003f05070 */
[----:B------:R-:W-:-:S13]  /*0ea0*/  ISETP.NE.AND.EX P0, PT, R5, RZ, PT, P0 ;  /* 0x000000ff0500720c */ /* 0x000fda0003f05300 */
[----:B------:R-:W-:Y:S05]  /*0eb0*/  @!P0 BRA `(.L_x_10) ;  /* 0x0000000000088947 */ /* 0x000fea0003800000 */
[----:B------:R0:W5:Y:S01]  /*0ec0*/  LD.E R98, desc[UR36][R4.64] ;  /* 0x0000002404627980 */ /* 0x000162000c101900 */
[----:B------:R-:W-:Y:S05]  /*0ed0*/  BRA `(.L_x_11) ;  /* 0x0000000000247947 */ /* 0x000fea0003800000 */
.L_x_10:
[----:B------:R-:W-:Y:S02]  /*0ee0*/  ULDC.64 UR4, c[0x0][0x590] ;  /* 0x0001640000047ab9 */ /* 0x000fe40000000a00 */
[----:B------:R-:W-:-:S04]  /*0ef0*/  ISETP.NE.U32.AND P0, PT, RZ, UR4, PT ;  /* 0x00000004ff007c0c */ /* 0x000fc8000bf05070 */
[----:B------:R-:W-:-:S13]  /*0f00*/  ISETP.NE.AND.EX P0, PT, RZ, UR5, PT, P0 ;  /* 0x00000005ff007c0c */ /* 0x000fda000bf05300 */
[----:B------:R-:W-:Y:S05]  /*0f10*/  @!P0 BRA `(.L_x_12) ;  /* 0x00000000000c8947 */ /* 0x000fea0003800000 */
[----:B------:R-:W2:Y:S02]  /*0f20*/  LDC.64 R98, c[0x0][0x590] ;  /* 0x00016400ff627b82 */ /* 0x000ea40000000a00 */
[----:B--2---:R2:W5:Y:S01]  /*0f30*/  LDG.E R98, desc[UR36][R98.64] ;  /* 0x0000002462627981 */ /* 0x004562000c1e1900 */
[----:B------:R-:W-:Y:S05]  /*0f40*/  BRA `(.L_x_11) ;  /* 0x0000000000087947 */ /* 0x000fea0003800000 */
.L_x_12:
[----:B------:R-:W-:Y:S02]  /*0f50*/  ULDC UR4, c[0x0][0x584] ;  /* 0x0001610000047ab9 */ /* 0x000fe40000000800 */
[----:B------:R-:W-:-:S07]  /*0f60*/  IMAD.U32 R98, RZ, RZ, UR4 ;  /* 0x00000004ff627e24 */ /* 0x000fce000f8e00ff */
.L_x_11:
[----:B------:R-:W-:-:S13]  /*0f70*/  LOP3.LUT P0, RZ, R3, 0xff, RZ, 0xc0, !PT ;  /* 0x000000ff03ff7812 */ /* 0x000fda000780c0ff */
[----:B------:R-:W-:Y:S05]  /*0f80*/  @!P0 EXIT ;  /* 0x000000000000894d */ /* 0x000fea0003800000 */
[----:B------:R-:W-:Y:S01]  /*0f90*/  ULDC.64 UR4, c[0x0][0x288] ;  /* 0x0000a20000047ab9 */ /* 0x000fe20000000a00 */
[C---:B--2---:R-:W-:Y:S01]  /*0fa0*/  LOP3.LUT R99, R0.reuse, 0x3, RZ, 0xc0, !PT ;  /* 0x0000000300637812 */ /* 0x044fe200078ec0ff */
[----:B01----:R-:W-:Y:S01]  /*0fb0*/  IMAD.U32 R4, RZ, RZ, UR4 ;  /* 0x00000004ff047e24 */ /* 0x003fe2000f8e00ff */
[C---:B------:R-:W-:Y:S01]  /*0fc0*/  LOP3.LUT R3, R0.reuse, 0x2, RZ, 0xc0, !PT ;  /* 0x0000000200037812 */ /* 0x040fe200078ec0ff */
[----:B------:R-:W0:Y:S01]  /*0fd0*/  LDC R105, c[0x0][0x658] ;  /* 0x00019600ff697b82 */ /* 0x000e220000000800 */
[----:B------:R-:W-:Y:S01]  /*0fe0*/  LOP3.LUT R19, R0, 0xff, RZ, 0xc0, !PT ;  /* 0x000000ff00137812 */ /* 0x000fe200078ec0ff */
[----:B------:R-:W-:Y:S01]  /*0ff0*/  IMAD R99, R99, -0x2, R4 ;  /* 0xfffffffe63637824 */ /* 0x000fe200078e0204 */
[----:B------:R-:W-:Y:S01]  /*1000*/  LOP3.LUT R7, R7, 0x1, RZ, 0xc0, !PT ;  /* 0x0000000107077812 */ /* 0x000fe200078ec0ff */
[----:B------:R-:W-:Y:S01]  /*1010*/  IMAD.SHL.U32 R5, R3, 0x200, RZ ;  /* 0x0000020003057824 */ /* 0x000fe200078e00ff */
[----:B------:R-:W-:Y:S01]  /*1020*/  SHF.R.U32.HI R4, RZ, 0x2, R0 ;  /* 0x00000002ff047819 */ /* 0x000fe20000011600 */
[----:B------:R-:W-:Y:S01]  /*1030*/  UIADD3 UR4, UR5, 0x7f, URZ ;  /* 0x0000007f05047890 */ /* 0x000fe2000fffe03f */
[----:B------:R-:W-:Y:S01]  /*1040*/  SHF.R.U32.HI R31, RZ, 0x1, R31 ;  /* 0x00000001ff1f7819 */ /* 0x000fe2000001161f */
[----:B------:R-:W1:Y:S01]  /*1050*/  LDC R110, c[0x0][0x600] ;  /* 0x00018000ff6e7b82 */ /* 0x000e620000000800 */
[----:B------:R-:W-:Y:S01]  /*1060*/  SHF.R.U32.HI R3, RZ, 0x1, R19 ;  /* 0x00000001ff037819 */ /* 0x000fe20000011613 */
[----:B------:R-:W-:Y:S01]  /*1070*/  IMAD.SHL.U32 R9, R7, 0x40, RZ ;  /* 0x0000004007097824 */ /* 0x000fe200078e00ff */
[----:B------:R-:W-:Y:S01]  /*1080*/  LOP3.LUT R4, R4, 0x7, RZ, 0xc0, !PT ;  /* 0x0000000704047812 */ /* 0x000fe200078ec0ff */
[----:B------:R-:W-:Y:S01]  /*1090*/  USHF.R.S32.HI UR5, URZ, 0x1f, UR4 ;  /* 0x0000001f3f057899 */ /* 0x000fe20008011404 */
[----:B------:R-:W-:Y:S01]  /*10a0*/  LOP3.LUT R31, R31, 0x30, RZ, 0xc0, !PT ;  /* 0x000000301f1f7812 */ /* 0x000fe200078ec0ff */
[C---:B------:R-:W-:Y:S01]  /*10b0*/  IMAD R3, R0.reuse, 0x200, R3 ;  /* 0x0000020000037824 */ /* 0x040fe200078e0203 */
[--C-:B------:R-:W-:Y:S01]  /*10c0*/  LOP3.LUT R104, R5, 0xfffffe00, R4.reuse, 0xe2, !PT ;  /* 0xfffffe0005687812 */ /* 0x100fe200078ee204 */
[----:B------:R-:W-:Y:S01]  /*10d0*/  IMAD.MOV.U32 R8, RZ, RZ, 0x1 ;  /* 0x00000001ff087424 */ /* 0x000fe200078e00ff */
[--C-:B------:R-:W-:Y:S01]  /*10e0*/  LOP3.LUT R96, R9, 0x40, R4.reuse, 0xe2, !PT ;  /* 0x0000004009607812 */ /* 0x100fe200078ee204 */
[----:B------:R-:W-:Y:S01]  /*10f0*/  ULEA.HI UR5, UR5, UR4, URZ, 0x7 ;  /* 0x0000000405057291 */ /* 0x000fe2000f8f383f */
[----:B------:R-:W-:Y:S01]  /*1100*/  IADD3 R6, RZ, -R31, -R4 ;  /* 0x8000001fff067210 */ /* 0x000fe20007ffe804 */
[C---:B------:R-:W-:Y:S01]  /*1110*/  IMAD.SHL.U32 R4, R0.reuse, 0x40, RZ ;  /* 0x0000004000047824 */ /* 0x040fe200078e00ff */
[----:B------:R-:W-:Y:S01]  /*1120*/  LOP3.LUT R3, R3, 0x270, RZ, 0xc0, !PT ;  /* 0x0000027003037812 */ /* 0x000fe200078ec0ff */
[----:B------:R-:W-:Y:S01]  /*1130*/  IMAD.MOV.U32 R108, RZ, RZ, 0x90 ;  /* 0x00000090ff6c7424 */ /* 0x000fe200078e00ff */
[C---:B------:R-:W-:Y:S01]  /*1140*/  R2P PR, R0.reuse, 0x60 ;  /* 0x0000006000007804 */ /* 0x040fe20000000000 */
[----:B------:R-:W-:Y:S01]  /*1150*/  IMAD.MOV.U32 R109, RZ, RZ, 0x120 ;  /* 0x00000120ff6d7424 */ /* 0x000fe200078e00ff */
[----:B------:R-:W-:Y:S01]  /*1160*/  LOP3.LUT R3, R3, 0x40, R4, 0x78, !PT ;  /* 0x0000004003037812 */ /* 0x000fe200078e7804 */
[----:B------:R-:W-:Y:S01]  /*1170*/  IMAD.MOV.U32 R4, RZ, RZ, -0x1 ;  /* 0xffffffffff047424 */ /* 0x000fe200078e00ff */
[----:B------:R-:W-:Y:S01]  /*1180*/  LOP3.LUT R111, R0, 0x1f, RZ, 0xc0, !PT ;  /* 0x0000001f006f7812 */ /* 0x000fe200078ec0ff */
[----:B------:R-:W-:Y:S01]  /*1190*/  IMAD R6, R7, -0x40, R6 ;  /* 0xffffffc007067824 */ /* 0x000fe200078e0206 */
[----:B------:R-:W-:Y:S01]  /*11a0*/  ULDC UR6, c[0x0][0x284] ;  /* 0x0000a10000067ab9 */ /* 0x000fe20000000800 */
[----:B------:R-:W-:Y:S01]  /*11b0*/  USHF.R.S32.HI UR43, URZ, 0x7, UR5 ;  /* 0x000000073f2b7899 */ /* 0x000fe20008011405 */
[----:B0-----:R-:W-:Y:S01]  /*11c0*/  SHF.L.U32 R4, R4, R105, RZ ;  /* 0x0000006904047219 */ /* 0x001fe200000006ff */
[----:B------:R-:W-:Y:S01]  /*11d0*/  IMAD.SHL.U32 R107, R0, 0x2, RZ ;  /* 0x00000002006b7824 */ /* 0x000fe200078e00ff */
[----:B------:R-:W-:Y:S01]  /*11e0*/  LOP3.LUT R96, R96, R31, RZ, 0xfc, !PT ;  /* 0x0000001f60607212 */ /* 0x000fe200078efcff */
[----:B-1----:R-:W-:Y:S01]  /*11f0*/  VIADD R110, R110, 0xffffffff ;  /* 0xffffffff6e6e7836 */ /* 0x002fe20000000000 */
[----:B------:R-:W-:Y:S01]  /*1200*/  LOP3.LUT R104, R104, R3, RZ, 0xfc, !PT ;  /* 0x0000000368687212 */ /* 0x000fe200078efcff */
[----:B------:R-:W-:Y:S01]  /*1210*/  VIADD R113, R6, UR6 ;  /* 0x0000000606717c36 */ /* 0x000fe20008000000 */
[----:B------:R-:W-:Y:S01]  /*1220*/  SHF.L.U32 R105, R8, R105, RZ ;  /* 0x0000006908697219 */ /* 0x000fe200000006ff */
[----:B------:R-:W-:Y:S01]  /*1230*/  IMAD.MOV.U32 R97, RZ, RZ, RZ ;  /* 0x000000ffff617224 */ /* 0x000fe200078e00ff */
[----:B------:R-:W-:Y:S01]  /*1240*/  LOP3.LUT R106, R0, 0xf, RZ, 0xc0, !PT ;  /* 0x0000000f006a7812 */ /* 0x000fe200078ec0ff */
[----:B------:R-:W-:Y:S01]  /*1250*/  UIADD3 UR44, UR43, -0x1, URZ ;  /* 0xffffffff2b2c7890 */ /* 0x000fe2000fffe03f */
[----:B------:R-:W-:Y:S01]  /*1260*/  SHF.R.U32.HI R19, RZ, 0x7, R19 ;  /* 0x00000007ff137819 */ /* 0x000fe20000011613 */
[----:B------:R-:W-:Y:S01]  /*1270*/  UMOV UR40, URZ ;  /* 0x0000003f00287c82 */ /* 0x000fe20008000000 */
[----:B------:R-:W-:Y:S01]  /*1280*/  SEL R108, R108, 0x70, !P5 ;  /* 0x000000706c6c7807 */ /* 0x000fe20006800000 */
[----:B------:R-:W-:Y:S01]  /*1290*/  UMOV UR41, URZ ;  /* 0x0000003f00297c82 */ /* 0x000fe20008000000 */
[----:B------:R-:W-:-:S02]  /*12a0*/  SEL R109, R109, 0xe0, !P6 ;  /* 0x000000e06d6d7807 */ /* 0x000fc40007000000 */
[----:B------:R-:W-:Y:S02]  /*12b0*/  SHF.R.U32.HI R111, RZ, 0x4, R111 ;  /* 0x00000004ff6f7819 */ /* 0x000fe4000001166f */
[----:B------:R-:W-:-:S07]  /*12c0*/  LOP3.LUT R112, RZ, R4, RZ, 0x33, !PT ;  /* 0x00000004ff707212 */ /* 0x000fce00078e33ff */
.L_x_179:
[----:B------:R-:W0:Y:S01]  /*12d0*/  S2R R0, SR_TID.X ;  /* 0x0000000000007919 */ /* 0x000e220000002100 */
[----:B-1----:R-:W1:Y:S01]  /*12e0*/  S2R R3, SR_CgaCtaId ;  /* 0x0000000000037919 */ /* 0x002e620000008800 */
[----:B0-----:R-:W-:Y:S02]  /*12f0*/  SHF.R.U32.HI R24, RZ, 0x5, R0 ;  /* 0x00000005ff187819 */ /* 0x001fe40000011600 */
[----:B------:R-:W-:-:S04]  /*1300*/  MOV R0, 0x400 ;  /* 0x0000040000007802 */ /* 0x000fc80000000f00 */
[----:B-1----:R-:W-:Y:S01]  /*1310*/  LEA R0, R3, R0, 0x18 ;  /* 0x0000000003007211 */ /* 0x002fe200078ec0ff */
[----:B------:R-:W0:Y:S04]  /*1320*/  SHFL.IDX PT, R24, R24, RZ, 0x1f ;  /* 0x00001fff18187589 */ /* 0x000e2800000e0000 */
[----:B------:R-:W-:-:S05]  /*1330*/  VIADD R0, R0, 0x800 ;  /* 0x0000080000007836 */ /* 0x000fca0000000000 */
[----:B------:R-:W-:-:S13]  /*1340*/  LOP3.LUT P0, RZ, R0, 0x3ff, RZ, 0xc0, !PT ;  /* 0x000003ff00ff7812 */ /* 0x000fda000780c0ff */
[----:B---34-:R-:W-:Y:S05]  /*1350*/  @!P0 BRA `(.L_x_13) ;  /* 0x0000000000408947 */ /* 0x018fea0003800000 */
[----:B------:R-:W-:Y:S01]  /*1360*/  MOV R0, 0x0 ;  /* 0x0000000000007802 */ /* 0x000fe20000000f00 */
[----:B------:R-:W-:Y:S01]  /*1370*/  ULDC.64 UR4, c[0x4][0x78] ;  /* 0x01001e0000047ab9 */ /* 0x000fe20000000a00 */
[----:B------:R-:W-:Y:S01]  /*1380*/  ULDC.64 UR6, c[0x4][0x8] ;  /* 0x0100020000067ab9 */ /* 0x000fe20000000a00 */
[----:B------:R-:W-:Y:S01]  /*1390*/  IMAD.U32 R4, RZ, RZ, UR4 ;  /* 0x00000004ff047e24 */ /* 0x000fe2000f8e00ff */
[----:B------:R1:W2:Y:S01]  /*13a0*/  LDC.64 R14, c[0x4][R0] ;  /* 0x01000000000e7b82 */ /* 0x0002a20000000a00 */
[----:B------:R-:W-:Y:S01]  /*13b0*/  IMAD.U32 R5, RZ, RZ, UR5 ;  /* 0x00000005ff057e24 */ /* 0x000fe2000f8e00ff */
[----:B------:R-:W-:Y:S01]  /*13c0*/  ULDC.64 UR4, c[0x4][0x80] ;  /* 0x0100200000047ab9 */ /* 0x000fe20000000a00 */
[----:B------:R-:W-:Y:S02]  /*13d0*/  IMAD.U32 R10, RZ, RZ, UR6 ;  /* 0x00000006ff0a7e24 */ /* 0x000fe4000f8e00ff */
[----:B------:R-:W-:Y:S02]  /*13e0*/  IMAD.U32 R6, RZ, RZ, UR4 ;  /* 0x00000004ff067e24 */ /* 0x000fe4000f8e00ff */
[----:B------:R-:W-:-:S02]  /*13f0*/  IMAD.U32 R7, RZ, RZ, UR5 ;  /* 0x00000005ff077e24 */ /* 0x000fc4000f8e00ff */
[----:B------:R-:W-:Y:S02]  /*1400*/  IMAD.U32 R11, RZ, RZ, UR7 ;  /* 0x00000007ff0b7e24 */ /* 0x000fe4000f8e00ff */
[----:B------:R-:W-:Y:S02]  /*1410*/  IMAD.MOV.U32 R8, RZ, RZ, 0x70 ;  /* 0x00000070ff087424 */ /* 0x000fe400078e00ff */
[----:B------:R-:W-:Y:S02]  /*1420*/  IMAD.MOV.U32 R12, RZ, RZ, 0x1 ;  /* 0x00000001ff0c7424 */ /* 0x000fe400078e00ff */
[----:B-1----:R-:W-:-:S07]  /*1430*/  IMAD.MOV.U32 R13, RZ, RZ, RZ ;  /* 0x000000ffff0d7224 */ /* 0x002fce00078e00ff */
[----:B------:R-:W-:-:S07]  /*1440*/  LEPC R20, `(.L_x_13) ;  /* 0x000000001014794e */ /* 0x000fce0000000000 */
[----:B0-2--5:R-:W-:Y:S05]  /*1450*/  CALL.ABS.NOINC R14 ;  /* 0x000000000e007343 */ /* 0x025fea0003c00000 */
.L_x_13:
[----:B------:R-:W1:Y:S01]  /*1460*/  S2R R3, SR_CgaCtaId ;  /* 0x0000000000037919 */ /* 0x000e620000008800 */
[----:B------:R-:W-:-:S04]  /*1470*/  MOV R0, 0x400 ;  /* 0x0000040000007802 */ /* 0x000fc80000000f00 */
[----:B-1----:R-:W-:-:S05]  /*1480*/  LEA R0, R3, R0, 0x18 ;  /* 0x0000000003007211 */ /* 0x002fca00078ec0ff */
[----:B------:R-:W-:-:S05]  /*1490*/  VIADD R0, R0, 0x1c800 ;  /* 0x0001c80000007836 */ /* 0x000fca0000000000 */
[----:B------:R-:W-:-:S13]  /*14a0*/  LOP3.LUT P0, RZ, R0, 0x3ff, RZ, 0xc0, !PT ;  /* 0x000003ff00ff7812 */ /* 0x000fda000780c0ff */
[----:B------:R-:W-:Y:S05]  /*14b0*/  @!P0 BRA `(.L_x_14) ;  /* 0x00000000007c8947 */ /* 0x000fea0003800000 */
        /* <DEDUP_REMOVED lines=16> */
.L_x_15:
[----:B------:R-:W0:Y:S01]  /*15c0*/  LDC.64 R22, c[0x4][R22] ;  /* 0x0100000016167b82 */ /* 0x000e220000000a00 */
[----:B------:R-:W-:Y:S01]  /*15d0*/  ULDC.64 UR4, c[0x4][0x78] ;  /* 0x01001e0000047ab9 */ /* 0x000fe20000000a00 */
[----:B------:R-:W-:Y:S01]  /*15e0*/  ULDC.64 UR6, c[0x4][0x80] ;  /* 0x0100200000067ab9 */ /* 0x000fe20000000a00 */
[----:B------:R-:W-:Y:S02]  /*15f0*/  IMAD.U32 R4, RZ, RZ, UR4 ;  /* 0x00000004ff047e24 */ /* 0x000fe4000f8e00ff */
        /* <DEDUP_REMOVED lines=8> */
[----:B------:R-:W-:-:S07]  /*1680*/  IMAD.MOV.U32 R13, RZ, RZ, RZ ;  /* 0x000000ffff0d7224 */ /* 0x000fce00078e00ff */
[----:B------:R-:W-:-:S07]  /*1690*/  LEPC R20, `(.L_x_14) ;  /* 0x000000001014794e */ /* 0x000fce0000000000 */
[----:B0-----:R-:W-:Y:S05]  /*16a0*/  CALL.ABS.NOINC R22 ;  /* 0x0000000016007343 */ /* 0x001fea0003c00000 */
.L_x_14:
[----:B------:R-:W-:Y:S01]  /*16b0*/  UMOV UR4, 0xffffffff ;  /* 0xffffffff00047882 */ /* 0x000fe20000000000 */
[----:B------:R-:W-:-:S04]  /*16c0*/  LOP3.LUT R0, R18, 0x1, RZ, 0xfc, !PT ;  /* 0x0000000112007812 */ /* 0x000fc800078efcff */
[----:B------:R-:W-:Y:S01]  /*16d0*/  ISETP.NE.AND P0, PT, R0, 0x3, PT ;  /* 0x000000030000780c */ /* 0x000fe20003f05270 */
[----:B------:R-:W-:-:S12]  /*16e0*/  BRA.DIV UR4, `(.L_x_16) ;  /* 0x000000a604647947 */ /* 0x000fd8000b800000 */
.L_x_210:
[----:B------:R-:W-:Y:S05]  /*16f0*/  @!P0 BRA `(.L_x_17) ;  /* 0x0000000000048947 */ /* 0x000fea0003800000 */
[----:B------:R-:W-:Y:S01]  /*1700*/  BPT.TRAP 0x1 ;  /* 0x000000040000795c */ /* 0x000fe20000300000 */
.L_x_17:
[----:B------:R-:W1:Y:S01]  /*1710*/  S2UR UR5, SR_CgaCtaId ;  /* 0x00000000000579c3 */ /* 0x000e620000008800 */
[----:B------:R-:W-:Y:S01]  /*1720*/  UMOV UR4, 0x400 ;  /* 0x0000040000047882 */ /* 0x000fe20000000000 */
[----:B------:R-:W-:Y:S02]  /*1730*/  IMAD.U32 R0, RZ, RZ, UR40 ;  /* 0x00000028ff007e24 */ /* 0x000fe4000f8e00ff */
[----:B------:R-:W-:-:S03]  /*1740*/  IMAD.U32 R4, RZ, RZ, UR41 ;  /* 0x00000029ff047e24 */ /* 0x000fc6000f8e00ff */
[----:B------:R-:W-:Y:S01]  /*1750*/  SHF.L.U32 R0, R0, 0x1f, RZ ;  /* 0x0000001f00007819 */ /* 0x000fe200000006ff */
[----:B-1----:R-:W-:-:S06]  /*1760*/  ULEA UR4, UR5, UR4, 0x18 ;  /* 0x0000000405047291 */ /* 0x002fcc000f8ec03f */
[----:B------:R-:W-:-:S04]  /*1770*/  IMAD.U32 R3, RZ, RZ, UR4 ;  /* 0x00000004ff037e24 */ /* 0x000fc8000f8e00ff */
[----:B------:R-:W-:-:S04]  /*1780*/  IMAD R5, R4, 0x8, R3 ;  /* 0x0000000804057824 */ /* 0x000fc800078e0203 */
[----:B------:R1:W2:Y:S01]  /*1790*/  SYNCS.PHASECHK.TRANS64.TRYWAIT P1, [R5+URZ], R0 ;  /* 0x00000000050075a7 */ /* 0x0002a2000802017f */
[----:B------:R-:W-:Y:S05]  /*17a0*/  @!P0 BRA `(.L_x_18) ;  /* 0x0000000000048947 */ /* 0x000fea0003800000 */
[----:B------:R-:W-:Y:S01]  /*17b0*/  BPT.TRAP 0x1 ;  /* 0x000000040000795c */ /* 0x000fe20000300000 */
.L_x_18:
[----:B--2---:R-:W-:Y:S05]  /*17c0*/  @P1 BRA `(.L_x_19) ;  /* 0x0000000000081947 */ /* 0x004fea0003800000 */
[----:B------:R-:W2:Y:S02]  /*17d0*/  SYNCS.PHASECHK.TRANS64.TRYWAIT P1, [R5+URZ], R0 ;  /* 0x00000000050075a7 */ /* 0x000ea4000802017f */
[----:B--2---:R-:W-:Y:S05]  /*17e0*/  @!P1 BRA `(.L_x_20) ;  /* 0x000000a400449947 */ /* 0x004fea0003800000 */
.L_x_19:
[----:B------:R-:W-:-:S04]  /*17f0*/  UIADD3 UR4, UR41, 0x1, URZ ;  /* 0x0000000129047890 */ /* 0x000fc8000fffe03f */
[----:B------:R-:W-:Y:S02]  /*1800*/  UISETP.NE.AND UP0, UPT, UR4, 0x7, UPT ;  /* 0x000000070400788c */ /* 0x000fe4000bf05270 */
[----:B-12---:R-:W-:Y:S02]  /*1810*/  IMAD.U32 R0, RZ, RZ, UR4 ;  /* 0x00000004ff007e24 */ /* 0x006fe4000f8e00ff */
[----:B------:R-:W-:Y:S02]  /*1820*/  USEL UR4, URZ, 0x1, UP0 ;  /* 0x000000013f047887 */ /* 0x000fe40008000000 */
[----:B------:R-:W-:Y:S02]  /*1830*/  PLOP3.LUT P1, PT, PT, PT, UP0, 0x80, 0x0 ;  /* 0x000000000000781c */ /* 0x000fe40003f2f008 */
[----:B------:R-:W-:Y:S02]  /*1840*/  ULOP3.LUT UR4, UR40, UR4, URZ, 0x3c, !UPT ;  /* 0x0000000428047292 */ /* 0x000fe4000f8e3c3f */
[----:B------:R-:W-:-:S04]  /*1850*/  SEL R0, R0, RZ, P1 ;  /* 0x000000ff00007207 */ /* 0x000fc80000800000 */
[----:B------:R-:W-:Y:S01]  /*1860*/  IMAD.U32 R114, RZ, RZ, UR4 ;  /* 0x00000004ff727e24 */ /* 0x000fe2000f8e00ff */
[----:B------:R-:W-:Y:S06]  /*1870*/  @!P0 BRA `(.L_x_21) ;  /* 0x0000000000048947 */ /* 0x000fec0003800000 */
[----:B------:R-:W-:Y:S01]  /*1880*/  BPT.TRAP 0x1 ;  /* 0x000000040000795c */ /* 0x000fe20000300000 */
.L_x_21:
[----:B------:R-:W-:Y:S01]  /*1890*/  IMAD.U32 R5, RZ, RZ, UR41 ;  /* 0x00000029ff057e24 */ /* 0x000fe2000f8e00ff */
[----:B------:R-:W-:Y:S01]  /*18a0*/  SHF.L.U32 R27, R114, 0x1f, RZ ;  /* 0x0000001f721b7819 */ /* 0x000fe200000006ff */
[----:B------:R-:W-:Y:S01]  /*18b0*/  IMAD R12, R0, 0x8, R3 ;  /* 0x00000008000c7824 */ /* 0x000fe200078e0203 */
[----:B------:R-:W-:Y:S01]  /*18c0*/  BSSY B0, `(.L_x_22) ;  /* 0x00000b5000007945 */ /* 0x000fe20003800000 */
[----:B------:R-:W-:Y:S01]  /*18d0*/  IMAD R4, R5, 0x4000, R104 ;  /* 0x0000400005047824 */ /* 0x000fe200078e0268 */
[----:B0-----:R-:W-:Y:S01]  /*18e0*/  SHF.R.S32.HI R5, RZ, 0x1f, R24 ;  /* 0x0000001fff057819 */ /* 0x001fe20000011418 */
[----:B------:R0:W1:Y:S01]  /*18f0*/  SYNCS.PHASECHK.TRANS64.TRYWAIT P3, [R12+URZ], R27 ;  /* 0x0000001b0c0075a7 */ /* 0x000062000806017f */
[----:B------:R-:W-:Y:S02]  /*1900*/  IMAD.MOV.U32 R6, RZ, RZ, 0x8d10d10 ;  /* 0x08d10d10ff067424 */ /* 0x000fe400078e00ff */
[----:B------:R-:W-:Y:S01]  /*1910*/  IMAD.IADD R7, R3, 0x1, R4 ;  /* 0x0000000103077824 */ /* 0x000fe200078e0204 */
[----:B------:R-:W-:-:S03]  /*1920*/  LEA.HI R4, R5, R24, RZ, 0x2 ;  /* 0x0000001805047211 */ /* 0x000fc600078f10ff */
[--C-:B------:R-:W-:Y:S01]  /*1930*/  IMAD.IADD R8, R108, 0x1, R7.reuse ;  /* 0x000000016c087824 */ /* 0x100fe200078e0207 */
[----:B------:R-:W-:Y:S01]  /*1940*/  LDS.U8 R13, [R7+0x800] ;  /* 0x00080000070d7984 */ /* 0x000fe20000000000 */
[----:B------:R-:W-:Y:S01]  /*1950*/  IMAD.IADD R9, R109, 0x1, R7 ;  /* 0x000000016d097824 */ /* 0x000fe200078e0207 */
[----:B------:R-:W-:Y:S02]  /*1960*/  LOP3.LUT R11, R4, 0xfffffffc, RZ, 0xc0, !PT ;  /* 0xfffffffc040b7812 */ /* 0x000fe400078ec0ff */
[----:B------:R-:W2:Y:S01]  /*1970*/  LDS.U8 R14, [R8+0x800] ;  /* 0x00080000080e7984 */ /* 0x000ea20000000000 */
[----:B------:R-:W-:Y:S01]  /*1980*/  IMAD.IADD R10, R108, 0x1, R9 ;  /* 0x000000016c0a7824 */ /* 0x000fe200078e0209 */
[----:B------:R-:W-:Y:S01]  /*1990*/  LEA.HI R4, R5, R24, RZ, 0x3 ;  /* 0x0000001805047211 */ /* 0x000fe200078f18ff */
[----:B------:R-:W-:Y:S01]  /*19a0*/  IMAD.IADD R11, R24, 0x1, -R11 ;  /* 0x00000001180b7824 */ /* 0x000fe200078e0a0b */
[----:B------:R-:W-:Y:S01]  /*19b0*/  LDS.U8 R15, [R7+0x808] ;  /* 0x00080800070f7984 */ /* 0x000fe20000000000 */
[----:B------:R-:W-:Y:S01]  /*19c0*/  IMAD.MOV.U32 R24, RZ, RZ, -0x650a62f0 ;  /* 0x9af59d10ff187424 */ /* 0x000fe200078e00ff */
[----:B------:R-:W-:Y:S01]  /*19d0*/  SHF.R.S32.HI R4, RZ, 0x3, R4 ;  /* 0x00000003ff047819 */ /* 0x000fe20000011404 */
[C---:B------:R-:W-:Y:S01]  /*19e0*/  IMAD R5, R11.reuse, 0xc, RZ ;  /* 0x0000000c0b057824 */ /* 0x040fe200078e02ff */
[----:B------:R-:W-:Y:S01]  /*19f0*/  LDS.U8 R21, [R7+0x1000] ;  /* 0x0010000007157984 */ /* 0x000fe20000000000 */
[----:B------:R-:W-:-:S03]  /*1a00*/  VIADD R11, R11, 0x4 ;  /* 0x000000040b0b7836 */ /* 0x000fc60000000000 */
[----:B------:R-:W-:Y:S01]  /*1a10*/  LDS.U8 R23, [R7+0x1008] ;  /* 0x0010080007177984 */ /* 0x000fe20000000000 */
[-C--:B------:R-:W-:Y:S02]  /*1a20*/  SHF.R.U64 R24, R24, R5.reuse, 0xdd3f ;  /* 0x0000dd3f18187419 */ /* 0x080fe40000001205 */
[----:B------:R-:W-:Y:S01]  /*1a30*/  SHF.R.U64 R25, R6, R5, 0xb08b ;  /* 0x0000b08b06197419 */ /* 0x000fe20000001205 */
[----:B------:R-:W3:Y:S01]  /*1a40*/  LDS.U8 R22, [R8+0x808] ;  /* 0x0008080008167984 */ /* 0x000ee20000000000 */
[----:B------:R-:W-:Y:S01]  /*1a50*/  IMAD R6, R4, 0x3, RZ ;  /* 0x0000000304067824 */ /* 0x000fe200078e02ff */
[----:B------:R-:W-:Y:S02]  /*1a60*/  LOP3.LUT R5, R24, 0xfff, RZ, 0xc0, !PT ;  /* 0x00000fff18057812 */ /* 0x000fe400078ec0ff */
[----:B------:R-:W4:Y:S01]  /*1a70*/  LDS.U8 R30, [R8+0x1000] ;  /* 0x00100000081e7984 */ /* 0x000f220000000000 */
[----:B------:R-:W-:Y:S02]  /*1a80*/  LOP3.LUT R25, R25, 0xfff, RZ, 0xc0, !PT ;  /* 0x00000fff19197812 */ /* 0x000fe400078ec0ff */
[-C--:B------:R-:W-:Y:S01]  /*1a90*/  SHF.R.U32.HI R5, RZ, R6.reuse, R5 ;  /* 0x00000006ff057219 */ /* 0x080fe20000011605 */
[----:B------:R-:W1:Y:S01]  /*1aa0*/  LDS.U8 R34, [R8+0x1008] ;  /* 0x0010080008227984 */ /* 0x000e620000000000 */
[----:B------:R-:W-:-:S03]  /*1ab0*/  SHF.R.U32.HI R6, RZ, R6, R25 ;  /* 0x00000006ff067219 */ /* 0x000fc60000011619 */
[----:B------:R-:W1:Y:S02]  /*1ac0*/  LDS.U8 R20, [R9+0x800] ;  /* 0x0008000009147984 */ /* 0x000e640000000000 */
[----:B0-----:R-:W-:Y:S02]  /*1ad0*/  IMAD.MOV.U32 R12, RZ, RZ, R6 ;  /* 0x000000ffff0c7224 */ /* 0x001fe400078e0006 */
[----:B------:R-:W0:Y:S04]  /*1ae0*/  LDS.U8 R26, [R9+0x808] ;  /* 0x00080800091a7984 */ /* 0x000e280000000000 */
[----:B------:R-:W0:Y:S04]  /*1af0*/  LDS.U8 R32, [R9+0x1000] ;  /* 0x0010000009207984 */ /* 0x000e280000000000 */
[----:B------:R-:W0:Y:S01]  /*1b00*/  LDS.U8 R36, [R9+0x1008] ;  /* 0x0010080009247984 */ /* 0x000e220000000000 */
[----:B--2---:R-:W-:Y:S01]  /*1b10*/  PRMT R13, R14, 0x7604, R13 ;  /* 0x000076040e0d7816 */ /* 0x004fe2000000000d */
[----:B------:R-:W-:-:S02]  /*1b20*/  IMAD.MOV.U32 R14, RZ, RZ, R5 ;  /* 0x000000ffff0e7224 */ /* 0x000fc400078e0005 */
[----:B------:R-:W2:Y:S04]  /*1b30*/  LDS.U8 R100, [R10+0x800] ;  /* 0x000800000a647984 */ /* 0x000ea80000000000 */
[----:B------:R-:W2:Y:S04]  /*1b40*/  LDS.U8 R28, [R10+0x808] ;  /* 0x000808000a1c7984 */ /* 0x000ea80000000000 */
[----:B------:R-:W2:Y:S04]  /*1b50*/  LDS.U8 R102, [R10+0x1000] ;  /* 0x001000000a667984 */ /* 0x000ea80000000000 */
[----:B------:R-:W2:Y:S01]  /*1b60*/  LDS.U8 R38, [R10+0x1008] ;  /* 0x001008000a267984 */ /* 0x000ea20000000000 */
[----:B---3--:R-:W-:-:S02]  /*1b70*/  PRMT R15, R22, 0x7604, R15 ;  /* 0x00007604160f7816 */ /* 0x008fc4000000000f */
[----:B----4-:R-:W-:Y:S02]  /*1b80*/  PRMT R21, R30, 0x7604, R21 ;  /* 0x000076041e157816 */ /* 0x010fe40000000015 */
[----:B-1----:R-:W-:Y:S02]  /*1b90*/  PRMT R23, R34, 0x7604, R23 ;  /* 0x0000760422177816 */ /* 0x002fe40000000017 */
[----:B------:R-:W-:Y:S02]  /*1ba0*/  PRMT R13, R20, 0x7054, R13 ;  /* 0x00007054140d7816 */ /* 0x000fe4000000000d */
[----:B0-----:R-:W-:Y:S02]  /*1bb0*/  PRMT R15, R26, 0x7054, R15 ;  /* 0x000070541a0f7816 */ /* 0x001fe4000000000f */
[----:B------:R-:W-:Y:S02]  /*1bc0*/  PRMT R21, R32, 0x7054, R21 ;  /* 0x0000705420157816 */ /* 0x000fe40000000015 */
[----:B------:R-:W-:-:S02]  /*1bd0*/  PRMT R23, R36, 0x7054, R23 ;  /* 0x0000705424177816 */ /* 0x000fc40000000017 */
[----:B--2---:R-:W-:Y:S01]  /*1be0*/  PRMT R100, R100, 0x654, R13 ;  /* 0x0000065464647816 */ /* 0x004fe2000000000d */
[----:B------:R-:W-:Y:S01]  /*1bf0*/  IMAD.MOV.U32 R13, RZ, RZ, RZ ;  /* 0x000000ffff0d7224 */ /* 0x000fe200078e00ff */
[----:B------:R-:W-:Y:S02]  /*1c00*/  PRMT R101, R28, 0x654, R15 ;  /* 0x000006541c657816 */ /* 0x000fe4000000000f */
[----:B------:R-:W-:Y:S02]  /*1c10*/  PRMT R102, R102, 0x654, R21 ;  /* 0x0000065466667816 */ /* 0x000fe40000000015 */
[----:B------:R-:W-:-:S07]  /*1c20*/  PRMT R103, R38, 0x654, R23 ;  /* 0x0000065426677816 */ /* 0x000fce0000000017 */
.L_x_24:
[----:B0-----:R-:W-:Y:S01]  /*1c30*/  IMAD R15, R13, 0x2, R4 ;  /* 0x000000020d0f7824 */ /* 0x001fe200078e0204 */
[----:B------:R-:W-:Y:S01]  /*1c40*/  LOP3.LUT R20, R14, 0x7, RZ, 0xc0, !PT ;  /* 0x000000070e147812 */ /* 0x000fe200078ec0ff */
[----:B------:R-:W-:Y:S01]  /*1c50*/  IMAD.MOV.U32 R116, RZ, RZ, 0x70 ;  /* 0x00000070ff747424 */ /* 0x000fe200078e00ff */
[----:B------:R-:W-:Y:S01]  /*1c60*/  UMOV UR4, 0xffffffff ;  /* 0xffffffff00047882 */ /* 0x000fe20000000000 */
[C---:B------:R-:W-:Y:S01]  /*1c70*/  VIADD R21, R15.reuse, 0xfffffffc ;  /* 0xfffffffc0f157836 */ /* 0x040fe20000000000 */
[----:B------:R-:W-:Y:S01]  /*1c80*/  ISETP.GE.AND P1, PT, R15, 0x4, PT ;  /* 0x000000040f00780c */ /* 0x000fe20003f26270 */
[----:B------:R-:W-:Y:S01]  /*1c90*/  IMAD.U32 R28, RZ, RZ, UR41 ;  /* 0x00000029ff1c7e24 */ /* 0x000fe2000f8e00ff */
[----:B------:R-:W-:Y:S01]  /*1ca0*/  SHF.R.S32.HI R14, RZ, 0x3, R14 ;  /* 0x00000003ff0e7819 */ /* 0x000fe2000001140e */
[----:B------:R-:W-:Y:S01]  /*1cb0*/  IMAD.MOV.U32 R118, RZ, RZ, 0x240 ;  /* 0x00000240ff767424 */ /* 0x000fe200078e00ff */
[----:B------:R-:W-:-:S04]  /*1cc0*/  SEL R20, R20, R11, !P1 ;  /* 0x0000000b14147207 */ /* 0x000fc80004800000 */
[C---:B------:R-:W-:Y:S01]  /*1cd0*/  LOP3.LUT R22, R20.reuse, 0x1, RZ, 0xc0, !PT ;  /* 0x0000000114167812 */ /* 0x040fe200078ec0ff */
[----:B------:R-:W-:-:S04]  /*1ce0*/  IMAD.SHL.U32 R15, R20, 0x10, RZ ;  /* 0x00000010140f7824 */ /* 0x000fc800078e00ff */
[----:B------:R-:W-:Y:S02]  /*1cf0*/  @!P1 LOP3.LUT R21, R12, 0x7, RZ, 0xc0, !PT ;  /* 0x000000070c159812 */ /* 0x000fe400078ec0ff */
[----:B------:R-:W-:Y:S01]  /*1d00*/  ISETP.NE.U32.AND P1, PT, R22, 0x1, PT ;  /* 0x000000011600780c */ /* 0x000fe20003f25070 */
[C---:B------:R-:W-:Y:S01]  /*1d10*/  VIADD R22, R20.reuse, 0x1 ;  /* 0x0000000114167836 */ /* 0x040fe20000000000 */
[-C--:B------:R-:W-:Y:S02]  /*1d20*/  ISETP.NE.AND P4, PT, R20, R21.reuse, PT ;  /* 0x000000151400720c */ /* 0x080fe40003f85270 */
[----:B------:R-:W-:Y:S01]  /*1d30*/  LOP3.LUT R24, R15, 0x70, RZ, 0xc0, !PT ;  /* 0x000000700f187812 */ /* 0x000fe200078ec0ff */
[C---:B------:R-:W-:Y:S01]  /*1d40*/  VIADD R15, R21.reuse, 0x1 ;  /* 0x00000001150f7836 */ /* 0x040fe20000000000 */
[----:B------:R-:W-:Y:S02]  /*1d50*/  SEL R22, R22, R21, !P4 ;  /* 0x0000001516167207 */ /* 0x000fe40006000000 */
[----:B------:R-:W-:Y:S01]  /*1d60*/  SEL R23, R116, 0x90, !P1 ;  /* 0x0000009074177807 */ /* 0x000fe20004800000 */
[----:B------:R-:W-:Y:S01]  /*1d70*/  IMAD R24, R21, 0x800, R24 ;  /* 0x0000080015187824 */ /* 0x000fe200078e0218 */
[----:B------:R-:W-:Y:S01]  /*1d80*/  R2P PR, R20, 0x6 ;  /* 0x0000000614007804 */ /* 0x000fe20000000000 */
[C---:B------:R-:W-:Y:S01]  /*1d90*/  IMAD.SHL.U32 R26, R22.reuse, 0x10, RZ ;  /* 0x00000010161a7824 */ /* 0x040fe200078e00ff */
[----:B------:R-:W-:Y:S01]  /*1da0*/  LOP3.LUT R27, R22, 0x1, RZ, 0xc0, !PT ;  /* 0x00000001161b7812 */ /* 0x000fe200078ec0ff */
[----:B------:R-:W-:Y:S01]  /*1db0*/  IMAD R25, R111, R23, R106 ;  /* 0x000000176f197224 */ /* 0x000fe200078e026a */
[----:B------:R-:W-:Y:S01]  /*1dc0*/  SEL R23, R15, R20, !P4 ;  /* 0x000000140f177207 */ /* 0x000fe20006000000 */
[----:B------:R-:W-:Y:S01]  /*1dd0*/  IMAD R24, R28, 0x4000, R24 ;  /* 0x000040001c187824 */ /* 0x000fe200078e0218 */
[----:B------:R-:W-:-:S02]  /*1de0*/  LOP3.LUT R26, R26, 0x70, RZ, 0xc0, !PT ;  /* 0x000000701a1a7812 */ /* 0x000fc400078ec0ff */
[----:B------:R-:W-:Y:S02]  /*1df0*/  ISETP.NE.U32.AND P4, PT, R27, 0x1, PT ;  /* 0x000000011b00780c */ /* 0x000fe40003f85070 */
[----:B------:R-:W-:Y:S01]  /*1e00*/  IADD3 R32, R3, R24, R25 ;  /* 0x0000001803207210 */ /* 0x000fe20007ffe019 */
[----:B------:R-:W-:Y:S01]  /*1e10*/  IMAD R15, R23, 0x800, R26 ;  /* 0x00000800170f7824 */ /* 0x000fe200078e021a */
[----:B------:R-:W-:Y:S02]  /*1e20*/  SEL R24, R116, 0x90, !P4 ;  /* 0x0000009074187807 */ /* 0x000fe40006000000 */
[----:B------:R-:W-:Y:S01]  /*1e30*/  SHF.R.S32.HI R12, RZ, 0x3, R12 ;  /* 0x00000003ff0c7819 */ /* 0x000fe2000001140c */
[C---:B------:R-:W-:Y:S01]  /*1e40*/  VIADD R25, R32.reuse, 0x1c800 ;  /* 0x0001c80020197836 */ /* 0x040fe20000000000 */
[----:B------:R0:W1:Y:S01]  /*1e50*/  LDS.U8 R29, [R32+0x1cc00] ;  /* 0x01cc0000201d7984 */ /* 0x0000620000000000 */
[----:B------:R-:W-:Y:S02]  /*1e60*/  VIADD R26, R32, 0x1c920 ;  /* 0x0001c920201a7836 */ /* 0x000fe40000000000 */
[----:B------:R-:W-:Y:S01]  /*1e70*/  IMAD R28, R28, 0x4000, R15 ;  /* 0x000040001c1c7824 */ /* 0x000fe200078e020f */
[----:B------:R-:W-:Y:S01]  /*1e80*/  SEL R15, R118, 0x1c0, !P2 ;  /* 0x000001c0760f7807 */ /* 0x000fe20005000000 */
[----:B------:R-:W-:Y:S01]  /*1e90*/  @P1 VIADD R26, R25, 0xe0 ;  /* 0x000000e0191a1836 */ /* 0x000fe20000000000 */
[----:B------:R-:W-:Y:S01]  /*1ea0*/  R2P PR, R22, 0x6 ;  /* 0x0000000616007804 */ /* 0x000fe20000000000 */
[----:B------:R-:W-:-:S02]  /*1eb0*/  IMAD R24, R111, R24, R106 ;  /* 0x000000186f187224 */ /* 0x000fc400078e026a */
[C---:B------:R-:W-:Y:S01]  /*1ec0*/  IMAD.IADD R35, R15.reuse, 0x1, R32 ;  /* 0x000000010f237824 */ /* 0x040fe200078e0220 */
[----:B------:R0:W2:Y:S01]  /*1ed0*/  LDS.U8 R30, [R26+0x400] ;  /* 0x000400001a1e7984 */ /* 0x0000a20000000000 */
[----:B------:R-:W-:Y:S01]  /*1ee0*/  SEL R33, R118, 0x1c0, !P2 ;  /* 0x000001c076217807 */ /* 0x000fe20005000000 */
[----:B------:R-:W-:Y:S01]  /*1ef0*/  IMAD.IADD R15, R15, 0x1, R26 ;  /* 0x000000010f0f7824 */ /* 0x000fe200078e021a */
[----:B------:R-:W-:Y:S01]  /*1f00*/  IADD3 R42, R3, R28, R24 ;  /* 0x0000001c032a7210 */ /* 0x000fe20007ffe018 */
[----:B------:R0:W3:Y:S04]  /*1f10*/  LDS.U8 R27, [R35+0x1c800] ;  /* 0x01c80000231b7984 */ /* 0x0000e80000000000 */
[C---:B------:R-:W-:Y:S01]  /*1f20*/  VIADD R25, R42.reuse, 0x1c800 ;  /* 0x0001c8002a197836 */ /* 0x040fe20000000000 */
[----:B------:R0:W4:Y:S01]  /*1f30*/  LDS.U8 R24, [R32+0x1c800] ;  /* 0x01c8000020187984 */ /* 0x0001220000000000 */
[----:B------:R-:W-:-:S02]  /*1f40*/  VIADD R36, R42, 0x1c920 ;  /* 0x0001c9202a247836 */ /* 0x000fc40000000000 */
[----:B------:R-:W-:Y:S01]  /*1f50*/  @P1 VIADD R36, R25, 0xe0 ;  /* 0x000000e019241836 */ /* 0x000fe20000000000 */
[----:B------:R0:W0:Y:S01]  /*1f60*/  LDS.U8 R31, [R35+0x1cc00] ;  /* 0x01cc0000231f7984 */ /* 0x0000220000000000 */
[C---:B------:R-:W-:Y:S02]  /*1f70*/  IMAD.IADD R43, R33.reuse, 0x1, R42 ;  /* 0x00000001212b7824 */ /* 0x040fe400078e022a */
[----:B------:R-:W-:Y:S01]  /*1f80*/  IMAD.IADD R37, R33, 0x1, R36 ;  /* 0x0000000121257824 */ /* 0x000fe200078e0224 */
[----:B------:R0:W0:Y:S04]  /*1f90*/  LDS.U8 R25, [R26] ;  /* 0x000000001a197984 */ /* 0x0000280000000000 */
[----:B------:R0:W0:Y:S04]  /*1fa0*/  LDS.U8 R34, [R42+0x1c800] ;  /* 0x01c800002a227984 */ /* 0x0000280000000000 */
[----:B------:R0:W0:Y:S04]  /*1fb0*/  LDS.U8 R38, [R42+0x1cc00] ;  /* 0x01cc00002a267984 */ /* 0x0000280000000000 */
[----:B------:R0:W0:Y:S04]  /*1fc0*/  LDS.U8 R28, [R15] ;  /* 0x000000000f1c7984 */ /* 0x0000280000000000 */
[----:B------:R0:W0:Y:S04]  /*1fd0*/  LDS.U8 R32, [R15+0x400] ;  /* 0x000400000f207984 */ /* 0x0000280000000000 */
[----:B------:R0:W0:Y:S04]  /*1fe0*/  LDS.U8 R33, [R36] ;  /* 0x0000000024217984 */ /* 0x0000280000000000 */
[----:B------:R0:W0:Y:S04]  /*1ff0*/  LDS.U8 R39, [R36+0x400] ;  /* 0x0004000024277984 */ /* 0x0000280000000000 */
[----:B------:R0:W0:Y:S04]  /*2000*/  LDS.U8 R35, [R43+0x1c800] ;  /* 0x01c800002b237984 */ /* 0x0000280000000000 */
[----:B------:R0:W0:Y:S04]  /*2010*/  LDS.U8 R40, [R43+0x1cc00] ;  /* 0x01cc00002b287984 */ /* 0x0000280000000000 */
[----:B------:R0:W0:Y:S04]  /*2020*/  LDS.U8 R26, [R37] ;  /* 0x00000000251a7984 */ /* 0x0000280000000000 */
[----:B------:R0:W0:Y:S01]  /*2030*/  LDS.U8 R41, [R37+0x400] ;  /* 0x0004000025297984 */ /* 0x0000220000000000 */
[----:B-1234-:R-:W-:Y:S05]  /*2040*/  BRA.DIV UR4, `(.L_x_23) ;  /* 0x0000009e04407947 */ /* 0x01efea000b800000 */
[----:B------:R-:W-:Y:S01]  /*2050*/  NOP ;  /* 0x0000000000007918 */ /* 0x000fe20000000000 */
.L_x_213:
[C---:B------:R-:W-:Y:S01]  /*2060*/  R2P PR, R21.reuse, 0x6 ;  /* 0x0000000615007804 */ /* 0x040fe20000000000 */
[----:B------:R-:W-:Y:S01]  /*2070*/  IMAD.MOV.U32 R119, RZ, RZ, 0x120 ;  /* 0x00000120ff777424 */ /* 0x000fe200078e00ff */
[C---:B0-----:R-:W-:Y:S01]  /*2080*/  LOP3.LUT R15, R21.reuse, 0x1, RZ, 0xc0, !PT ;  /* 0x00000001150f7812 */ /* 0x041fe200078ec0ff */
[----:B------:R-:W-:Y:S02]  /*2090*/  IMAD.SHL.U32 R21, R21, 0x10, RZ ;  /* 0x0000001015157824 */ /* 0x000fe400078e00ff */
[----:B------:R-:W-:Y:S01]  /*20a0*/  IMAD.U32 R42, RZ, RZ, UR41 ;  /* 0x00000029ff2a7e24 */ /* 0x000fe2000f8e00ff */
[----:B------:R-:W-:Y:S01]  /*20b0*/  ISETP.NE.U32.AND P4, PT, R15, 0x1, PT ;  /* 0x000000010f00780c */ /* 0x000fe20003f85070 */
[----:B------:R-:W-:Y:S01]  /*20c0*/  VIADD R13, R13, 0x1 ;  /* 0x000000010d0d7836 */ /* 0x000fe20000000000 */
[----:B------:R-:W-:Y:S02]  /*20d0*/  LOP3.LUT R21, R21, 0x70, RZ, 0xc0, !PT ;  /* 0x0000007015157812 */ /* 0x000fe400078ec0ff */
[----:B------:R-:W-:-:S02]  /*20e0*/  SEL R36, R119, 0xe0, !P1 ;  /* 0x000000e077247807 */ /* 0x000fc40004800000 */
[----:B------:R-:W-:Y:S01]  /*20f0*/  SEL R15, R116, 0x90, !P4 ;  /* 0x00000090740f7807 */ /* 0x000fe20006000000 */
[----:B------:R-:W-:Y:S02]  /*2100*/  IMAD R21, R20, 0x800, R21 ;  /* 0x0000080014157824 */ /* 0x000fe400078e0215 */
[----:B------:R-:W-:Y:S02]  /*2110*/  IMAD R36, R111, R36, RZ ;  /* 0x000000246f247224 */ /* 0x000fe400078e02ff */
[----:B------:R-:W-:Y:S01]  /*2120*/  IMAD R20, R42, 0x4000, R21 ;  /* 0x000040002a147824 */ /* 0x000fe200078e0215 */
[----:B------:R-:W-:Y:S01]  /*2130*/  LOP3.LUT R21, R23, 0x1, RZ, 0xc0, !PT ;  /* 0x0000000117157812 */ /* 0x000fe200078ec0ff */
[----:B------:R-:W-:-:S05]  /*2140*/  IMAD R15, R106, R15, R36 ;  /* 0x0000000f6a0f7224 */ /* 0x000fca00078e0224 */
[----:B------:R-:W-:-:S05]  /*2150*/  IADD3 R36, R3, R20, R15 ;  /* 0x0000001403247210 */ /* 0x000fca0007ffe00f */
[C---:B------:R-:W-:Y:S01]  /*2160*/  VIADD R20, R36.reuse, 0x1c800 ;  /* 0x0001c80024147836 */ /* 0x040fe20000000000 */
[----:B------:R0:W-:Y:S01]  /*2170*/  STS.U8 [R36+0x1c800], R24 ;  /* 0x01c8001824007388 */ /* 0x0001e20000000000 */
[----:B------:R-:W-:Y:S02]  /*2180*/  VIADD R15, R36, 0x1ca40 ;  /* 0x0001ca40240f7836 */ /* 0x000fe40000000000 */
[----:B------:R-:W-:Y:S01]  /*2190*/  @P2 VIADD R15, R20, 0x1c0 ;  /* 0x000001c0140f2836 */ /* 0x000fe20000000000 */
[C---:B------:R-:W-:Y:S01]  /*21a0*/  R2P PR, R23.reuse, 0x6 ;  /* 0x0000000617007804 */ /* 0x040fe20000000000 */
[----:B------:R-:W-:Y:S01]  /*21b0*/  IMAD.SHL.U32 R23, R23, 0x10, RZ ;  /* 0x0000001017177824 */ /* 0x000fe200078e00ff */
[----:B------:R-:W-:Y:S02]  /*21c0*/  ISETP.NE.U32.AND P4, PT, R21, 0x1, PT ;  /* 0x000000011500780c */ /* 0x000fe40003f85070 */
[----:B------:R0:W-:Y:S01]  /*21d0*/  STS.U8 [R15], R25 ;  /* 0x000000190f007388 */ /* 0x0001e20000000000 */
[----:B------:R-:W-:-:S02]  /*21e0*/  SEL R20, R119, 0xe0, !P1 ;  /* 0x000000e077147807 */ /* 0x000fc40004800000 */
[----:B------:R-:W-:Y:S01]  /*21f0*/  LOP3.LUT R23, R23, 0x70, RZ, 0xc0, !PT ;  /* 0x0000007017177812 */ /* 0x000fe200078ec0ff */
[----:B------:R0:W-:Y:S01]  /*2200*/  STS.U8 [R36+0x1cc00], R27 ;  /* 0x01cc001b24007388 */ /* 0x0001e20000000000 */
[----:B------:R-:W-:Y:S01]  /*2210*/  SEL R21, R116, 0x90, !P4 ;  /* 0x0000009074157807 */ /* 0x000fe20006000000 */
[----:B------:R-:W-:Y:S01]  /*2220*/  IMAD R20, R111, R20, RZ ;  /* 0x000000146f147224 */ /* 0x000fe200078e02ff */
[----:B------:R-:W-:Y:S01]  /*2230*/  ISETP.NE.AND P1, PT, R13, 0x4, PT ;  /* 0x000000040d00780c */ /* 0x000fe20003f25270 */
[----:B------:R-:W-:Y:S01]  /*2240*/  IMAD R23, R22, 0x800, R23 ;  /* 0x0000080016177824 */ /* 0x000fe200078e0217 */
[----:B------:R0:W-:Y:S01]  /*2250*/  STS.U8 [R15+0x400], R28 ;  /* 0x0004001c0f007388 */ /* 0x0001e20000000000 */
[----:B------:R-:W-:Y:S02]  /*2260*/  IMAD R21, R106, R21, R20 ;  /* 0x000000156a157224 */ /* 0x000fe400078e0214 */
[----:B------:R-:W-:Y:S01]  /*2270*/  IMAD R20, R42, 0x4000, R23 ;  /* 0x000040002a147824 */ /* 0x000fe200078e0217 */
[----:B------:R0:W-:Y:S04]  /*2280*/  STS.U8 [R36+0x1c801], R29 ;  /* 0x01c8011d24007388 */ /* 0x0001e80000000000 */
[----:B------:R-:W-:Y:S01]  /*2290*/  IADD3 R21, R3, R20, R21 ;  /* 0x0000001403157210 */ /* 0x000fe20007ffe015 */
[----:B------:R0:W-:Y:S04]  /*22a0*/  STS.U8 [R15+0x1], R30 ;  /* 0x0000011e0f007388 */ /* 0x0001e80000000000 */
[----:B------:R0:W-:Y:S01]  /*22b0*/  STS.U8 [R36+0x1cc01], R31 ;  /* 0x01cc011f24007388 */ /* 0x0001e20000000000 */
[----:B------:R-:W-:-:S02]  /*22c0*/  VIADD R20, R21, 0x1c800 ;  /* 0x0001c80015147836 */ /* 0x000fc40000000000 */
[----:B------:R-:W-:Y:S01]  /*22d0*/  VIADD R22, R21, 0x1ca40 ;  /* 0x0001ca4015167836 */ /* 0x000fe20000000000 */
[----:B------:R0:W-:Y:S01]  /*22e0*/  STS.U8 [R15+0x401], R32 ;  /* 0x000401200f007388 */ /* 0x0001e20000000000 */
[----:B------:R-:W-:-:S03]  /*22f0*/  @P2 VIADD R22, R20, 0x1c0 ;  /* 0x000001c014162836 */ /* 0x000fc60000000000 */
[----:B------:R0:W-:Y:S04]  /*2300*/  STS.U8 [R36+0x1c804], R34 ;  /* 0x01c8042224007388 */ /* 0x0001e80000000000 */
        /* <DEDUP_REMOVED lines=8> */
[----:B------:R0:W-:Y:S04]  /*2390*/  STS.U8 [R22], R33 ;  /* 0x0000002116007388 */ /* 0x0001e80000000000 */
[----:B------:R0:W-:Y:S04]  /*23a0*/  STS.U8 [R21+0x1cc00], R35 ;  /* 0x01cc002315007388 */ /* 0x0001e80000000000 */
[----:B------:R0:W-:Y:S04]  /*23b0*/  STS.U8 [R22+0x400], R26 ;  /* 0x0004001a16007388 */ /* 0x0001e80000000000 */
[----:B------:R0:W-:Y:S04]  /*23c0*/  STS.U8 [R21+0x1c801], R38 ;  /* 0x01c8012615007388 */ /* 0x0001e80000000000 */
[----:B------:R0:W-:Y:S04]  /*23d0*/  STS.U8 [R22+0x1], R39 ;  /* 0x0000012716007388 */ /* 0x0001e80000000000 */
[----:B------:R0:W-:Y:S04]  /*23e0*/  STS.U8 [R21+0x1cc01], R40 ;  /* 0x01cc012815007388 */ /* 0x0001e80000000000 */
[----:B------:R0:W-:Y:S01]  /*23f0*/  STS.U8 [R22+0x401], R41 ;  /* 0x0004012916007388 */ /* 0x0001e20000000000 */
[----:B------:R-:W-:Y:S05]  /*2400*/  @P1 BRA `(.L_x_24) ;  /* 0xfffffff800081947 */ /* 0x000fea000383ffff */
[----:B------:R-:W-:Y:S05]  /*2410*/  BSYNC B0 ;  /* 0x0000000000007941 */ /* 0x000fea0003800000 */
.L_x_22:
[----:B------:R-:W-:Y:S01]  /*2420*/  LDS.U8 R12, [R7+0x1800] ;  /* 0x00180000070c7984 */ /* 0x000fe20000000000 */
[----:B------:R-:W-:-:S03]  /*2430*/  ISETP.NE.AND P1, PT, RZ, UR44, PT ;  /* 0x0000002cff007c0c */ /* 0x000fc6000bf25270 */
[----:B------:R-:W1:Y:S04]  /*2440*/  LDS.U8 R13, [R8+0x1800] ;  /* 0x00180000080d7984 */ /* 0x000e680000000000 */
[----:B------:R-:W-:Y:S04]  /*2450*/  LDS.U8 R14, [R7+0x1808] ;  /* 0x00180800070e7984 */ /* 0x000fe80000000000 */
[----:B------:R-:W2:Y:S04]  /*2460*/  LDS.U8 R23, [R8+0x1808] ;  /* 0x0018080008177984 */ /* 0x000ea80000000000 */
[----:B------:R-:W-:Y:S04]  /*2470*/  LDS.U8 R20, [R7+0x2000] ;  /* 0x0020000007147984 */ /* 0x000fe80000000000 */
[----:B0-----:R-:W0:Y:S04]  /*2480*/  LDS.U8 R27, [R8+0x2000] ;  /* 0x00200000081b7984 */ /* 0x001e280000000000 */
[----:B------:R-:W-:Y:S04]  /*2490*/  LDS.U8 R22, [R7+0x2008] ;  /* 0x0020080007167984 */ /* 0x000fe80000000000 */
[----:B------:R-:W3:Y:S04]  /*24a0*/  LDS.U8 R33, [R8+0x2008] ;  /* 0x0020080008217984 */ /* 0x000ee80000000000 */
[----:B------:R-:W4:Y:S04]  /*24b0*/  LDS.U8 R15, [R9+0x1800] ;  /* 0x00180000090f7984 */ /* 0x000f280000000000 */
[----:B------:R-:W4:Y:S04]  /*24c0*/  LDS.U8 R25, [R9+0x1808] ;  /* 0x0018080009197984 */ /* 0x000f280000000000 */
[----:B------:R-:W4:Y:S04]  /*24d0*/  LDS.U8 R29, [R9+0x2000] ;  /* 0x00200000091d7984 */ /* 0x000f280000000000 */
[----:B------:R-:W4:Y:S01]  /*24e0*/  LDS.U8 R35, [R9+0x2008] ;  /* 0x0020080009237984 */ /* 0x000f220000000000 */
[----:B-1----:R-:W-:-:S03]  /*24f0*/  PRMT R12, R13, 0x7604, R12 ;  /* 0x000076040d0c7816 */ /* 0x002fc6000000000c */
[----:B------:R-:W1:Y:S04]  /*2500*/  LDS.U8 R21, [R10+0x1800] ;  /* 0x001800000a157984 */ /* 0x000e680000000000 */
[----:B------:R-:W1:Y:S01]  /*2510*/  LDS.U8 R89, [R10+0x1808] ;  /* 0x001808000a597984 */ /* 0x000e620000000000 */
[----:B--2---:R-:W-:-:S03]  /*2520*/  PRMT R14, R23, 0x7604, R14 ;  /* 0x00007604170e7816 */ /* 0x004fc6000000000e */
[----:B------:R-:W2:Y:S04]  /*2530*/  LDS.U8 R31, [R10+0x2000] ;  /* 0x002000000a1f7984 */ /* 0x000ea80000000000 */
[----:B------:R-:W2:Y:S01]  /*2540*/  LDS.U8 R91, [R10+0x2008] ;  /* 0x002008000a5b7984 */ /* 0x000ea20000000000 */
[----:B0-----:R-:W-:Y:S01]  /*2550*/  PRMT R20, R27, 0x7604, R20 ;  /* 0x000076041b147816 */ /* 0x001fe20000000014 */
[----:B------:R-:W-:Y:S01]  /*2560*/  @!PT LDS RZ, [RZ] ;  /* 0x00000000fffff984 */ /* 0x000fe20000000800 */
[----:B------:R-:W-:Y:S01]  /*2570*/  @!PT LDS RZ, [RZ] ;  /* 0x00000000fffff984 */ /* 0x000fe20000000800 */
[----:B------:R-:W-:Y:S01]  /*2580*/  @!PT LDS RZ, [RZ] ;  /* 0x00000000fffff984 */ /* 0x000fe20000000800 */
[----:B------:R-:W-:Y:S01]  /*2590*/  @!PT LDS RZ, [RZ] ;  /* 0x00000000fffff984 */ /* 0x000fe20000000800 */
[----:B------:R0:W-:Y:S06]  /*25a0*/  MEMBAR.ALL.CTA ;  /* 0x0000000000007992 */ /* 0x0001ec0000008000 */
[----:B0-----:R-:W0:Y:S01]  /*25b0*/  FENCE.VIEW.ASYNC.S ;  /* 0x00000000000073c6 */ /* 0x001e220000000000 */
[----:B------:R-:W-:Y:S05]  /*25c0*/  WARPSYNC.ALL ;  /* 0x0000000000007948 */ /* 0x000fea0003800000 */
[----:B---3--:R-:W-:-:S02]  /*25d0*/  PRMT R22, R33, 0x7604, R22 ;  /* 0x0000760421167816 */ /* 0x008fc40000000016 */
[----:B----4-:R-:W-:Y:S02]  /*25e0*/  PRMT R12, R15, 0x7054, R12 ;  /* 0x000070540f0c7816 */ /* 0x010fe4000000000c */
[----:B------:R-:W-:Y:S02]  /*25f0*/  PRMT R14, R25, 0x7054, R14 ;  /* 0x00007054190e7816 */ /* 0x000fe4000000000e */
[----:B------:R-:W-:Y:S02]  /*2600*/  PRMT R20, R29, 0x7054, R20 ;  /* 0x000070541d147816 */ /* 0x000fe40000000014 */
[----:B------:R-:W-:Y:S02]  /*2610*/  PRMT R22, R35, 0x7054, R22 ;  /* 0x0000705423167816 */ /* 0x000fe40000000016 */
[----:B-1----:R-:W-:Y:S01]  /*2620*/  PRMT R88, R21, 0x654, R12 ;  /* 0x0000065415587816 */ /* 0x002fe2000000000c */
[----:B------:R-:W-:Y:S01]  /*2630*/  VIADD R12, R3, 0x1c800 ;  /* 0x0001c800030c7836 */ /* 0x000fe20000000000 */
[----:B------:R-:W-:-:S02]  /*2640*/  PRMT R89, R89, 0x654, R14 ;  /* 0x0000065459597816 */ /* 0x000fc4000000000e */
[----:B--2---:R-:W-:Y:S02]  /*2650*/  PRMT R90, R31, 0x654, R20 ;  /* 0x000006541f5a7816 */ /* 0x004fe40000000014 */
[----:B------:R-:W-:Y:S02]  /*2660*/  PRMT R91, R91, 0x654, R22 ;  /* 0x000006545b5b7816 */ /* 0x000fe40000000016 */
[----:B------:R-:W-:Y:S01]  /*2670*/  R2UR UR4, R12 ;  /* 0x000000000c0472ca */ /* 0x000fe200000e0000 */
[----:B0-----:R-:W-:Y:S06]  /*2680*/  BAR.SYNC.DEFER_BLOCKING 0x2, 0x100 ;  /* 0x0084000000007b1d */ /* 0x001fec0000010000 */
[----:B------:R-:W-:-:S06]  /*2690*/  UMOV UR11, 0x40000040 ;  /* 0x40000040000b7882 */ /* 0x000fcc0000000000 */
[----:B------:R-:W-:-:S04]  /*26a0*/  USHF.R.U32.HI UR4, URZ, 0x4, UR4 ;  /* 0x000000043f047899 */ /* 0x000fc80008011604 */
[----:B------:R-:W-:-:S04]  /*26b0*/  ULOP3.LUT UR4, UR4, 0x3fff, URZ, 0xc0, !UPT ;  /* 0x00003fff04047892 */ /* 0x000fc8000f8ec03f */
[----:B------:R-:W-:-:S04]  /*26c0*/  ULOP3.LUT UR7, UR4, 0x10000, URZ, 0xfc, !UPT ;  /* 0x0001000004077892 */ /* 0x000fc8000f8efc3f */
[----:B------:R-:W-:Y:S01]  /*26d0*/  ULEA UR4, UR41, UR7, 0xa ;  /* 0x0000000729047291 */ /* 0x000fe2000f8e503f */
[----:B------:R-:W-:-:S03]  /*26e0*/  WARPGROUP.ARRIVE ;  /* 0x00000000000079c5 */ /* 0x000fc60000000000 */
[----:B------:R-:W-:-:S03]  /*26f0*/  UIADD3 UR6, UR4, 0x2, URZ ;  /* 0x0000000204067890 */ /* 0x000fc6000fffe03f */
[----:B------:R-:W-:Y:S02]  /*2700*/  UMOV UR10, UR4 ;  /* 0x00000004000a7c82 */ /* 0x000fe40008000000 */
[----:B------:R-:W-:Y:S01]  /*2710*/  QGMMA.64x128x32.F32.E4M3.E5M2 R24, R100, gdesc[UR8], RZ, !UPT, gsb0 ;  /* 0x01e0000864187df3 */ /* 0x000fe2000c0028ff */
[----:B------:R-:W-:Y:S01]  /*2720*/  UMOV UR11, 0x40000040 ;  /* 0x40000040000b7882 */ /* 0x000fe20000000000 */
[----:B------:R-:W-:Y:S01]  /*2730*/  UMOV UR10, UR6 ;  /* 0x00000006000a7c82 */ /* 0x000fe20008000000 */
[----:B------:R-:W-:Y:S02]  /*2740*/  UIADD3 UR6, UR4, 0x4, URZ ;  /* 0x0000000404067890 */ /* 0x000fe4000fffe03f */
[----:B------:R-:W-:Y:S01]  /*2750*/  UIADD3 UR4, UR4, 0x6, URZ ;  /* 0x0000000604047890 */ /* 0x000fe2000fffe03f */
[----:B------:R-:W-:Y:S02]  /*2760*/  WARPGROUP.DEPBAR.LE gsb0, 0x0 ;  /* 0x00008000000079c5 */ /* 0x000fe40000010000 */
[----:B------:R-:W-:-:S06]  /*2770*/  WARPGROUP.ARRIVE ;  /* 0x00000000000079c5 */ /* 0x000fcc0000000000 */
[----:B------:R-:W-:Y:S01]  /*2780*/  QGMMA.64x128x32.F32.E4M3.E5M2 R24, R88, gdesc[UR8], R24, gsb0 ;  /* 0x01e0000858187df3 */ /* 0x000fe20008002818 */
[----:B------:R-:W-:Y:S01]  /*2790*/  UMOV UR10, UR6 ;  /* 0x00000006000a7c82 */ /* 0x000fe20008000000 */
[----:B------:R-:W-:Y:S01]  /*27a0*/  UMOV UR11, 0x40000040 ;  /* 0x40000040000b7882 */ /* 0x000fe20000000000 */
[----:B------:R-:W-:Y:S02]  /*27b0*/  WARPGROUP.DEPBAR.LE gsb0, 0x0 ;  /* 0x00008000000079c5 */ /* 0x000fe40000010000 */
[----:B------:R-:W-:Y:S04]  /*27c0*/  LDS.U8 R12, [R7+0x2800] ;  /* 0x00280000070c7984 */ /* 0x000fe80000000000 */
[----:B------:R-:W0:Y:S04]  /*27d0*/  LDS.U8 R13, [R8+0x2800] ;  /* 0x00280000080d7984 */ /* 0x000e280000000000 */
[----:B------:R-:W-:Y:S04]  /*27e0*/  LDS.U8 R14, [R7+0x2808] ;  /* 0x00280800070e7984 */ /* 0x000fe80000000000 */
[----:B------:R-:W1:Y:S04]  /*27f0*/  LDS.U8 R23, [R8+0x2808] ;  /* 0x0028080008177984 */ /* 0x000e680000000000 */
[----:B------:R-:W-:Y:S04]  /*2800*/  LDS.U8 R22, [R7+0x3000] ;  /* 0x0030000007167984 */ /* 0x000fe80000000000 */
[----:B------:R-:W2:Y:S04]  /*2810*/  LDS.U8 R91, [R8+0x3000] ;  /* 0x00300000085b7984 */ /* 0x000ea80000000000 */
[----:B------:R-:W-:Y:S04]  /*2820*/  LDS.U8 R88, [R7+0x3008] ;  /* 0x0030080007587984 */ /* 0x000fe80000000000 */
[----:B------:R-:W3:Y:S04]  /*2830*/  LDS.U8 R115, [R8+0x3008] ;  /* 0x0030080008737984 */ /* 0x000ee80000000000 */
[----:B------:R-:W4:Y:S04]  /*2840*/  LDS.U8 R15, [R9+0x2800] ;  /* 0x00280000090f7984 */ /* 0x000f280000000000 */
[----:B------:R-:W4:Y:S04]  /*2850*/  LDS.U8 R89, [R9+0x2808] ;  /* 0x0028080009597984 */ /* 0x000f280000000000 */
[----:B------:R-:W4:Y:S04]  /*2860*/  LDS.U8 R101, [R9+0x3000] ;  /* 0x0030000009657984 */ /* 0x000f280000000000 */
[----:B------:R-:W4:Y:S01]  /*2870*/  LDS.U8 R117, [R9+0x3008] ;  /* 0x0030080009757984 */ /* 0x000f220000000000 */
[----:B0-----:R-:W-:-:S03]  /*2880*/  PRMT R12, R13, 0x7604, R12 ;  /* 0x000076040d0c7816 */ /* 0x001fc6000000000c */
[----:B------:R-:W0:Y:S04]  /*2890*/  LDS.U8 R21, [R10+0x2800] ;  /* 0x002800000a157984 */ /* 0x000e280000000000 */
[----:B------:R-:W0:Y:S01]  /*28a0*/  LDS.U8 R20, [R10+0x2808] ;  /* 0x002808000a147984 */ /* 0x000e220000000000 */
[----:B-1----:R-:W-:-:S03]  /*28b0*/  PRMT R14, R23, 0x7604, R14 ;  /* 0x00007604170e7816 */ /* 0x002fc6000000000e */
[----:B------:R-:W1:Y:S04]  /*28c0*/  LDS.U8 R103, [R10+0x3000] ;  /* 0x003000000a677984 */ /* 0x000e680000000000 */
[----:B------:R-:W1:Y:S01]  /*28d0*/  LDS.U8 R100, [R10+0x3008] ;  /* 0x003008000a647984 */ /* 0x000e620000000000 */
[----:B--2---:R-:W-:Y:S02]  /*28e0*/  PRMT R22, R91, 0x7604, R22 ;  /* 0x000076045b167816 */ /* 0x004fe40000000016 */
[----:B---3--:R-:W-:Y:S02]  /*28f0*/  PRMT R88, R115, 0x7604, R88 ;  /* 0x0000760473587816 */ /* 0x008fe40000000058 */
[----:B----4-:R-:W-:Y:S02]  /*2900*/  PRMT R12, R15, 0x7054, R12 ;  /* 0x000070540f0c7816 */ /* 0x010fe4000000000c */
[----:B------:R-:W-:-:S02]  /*2910*/  PRMT R89, R89, 0x7054, R14 ;  /* 0x0000705459597816 */ /* 0x000fc4000000000e */
[----:B------:R-:W-:Y:S02]  /*2920*/  PRMT R22, R101, 0x7054, R22 ;  /* 0x0000705465167816 */ /* 0x000fe40000000016 */
[----:B------:R-:W-:Y:S02]  /*2930*/  PRMT R117, R117, 0x7054, R88 ;  /* 0x0000705475757816 */ /* 0x000fe40000000058 */
[----:B0-----:R-:W-:Y:S02]  /*2940*/  PRMT R88, R21, 0x654, R12 ;  /* 0x0000065415587816 */ /* 0x001fe4000000000c */
[----:B------:R-:W-:Y:S02]  /*2950*/  PRMT R89, R20, 0x654, R89 ;  /* 0x0000065414597816 */ /* 0x000fe40000000059 */
[----:B-1----:R-:W-:Y:S02]  /*2960*/  PRMT R90, R103, 0x654, R22 ;  /* 0x00000654675a7816 */ /* 0x002fe40000000016 */
[----:B------:R-:W-:-:S04]  /*2970*/  PRMT R91, R100, 0x654, R117 ;  /* 0x00000654645b7816 */ /* 0x000fc80000000075 */
        /* <DEDUP_REMOVED lines=8> */
[----:B------:R-:W-:Y:S04]  /*2a00*/  LDS.U8 R20, [R7+0x4000] ;  /* 0x0040000007147984 */ /* 0x000fe80000000000 */
[----:B------:R-:W-:Y:S04]  /*2a10*/  LDS.U8 R22, [R7+0x4008] ;  /* 0x0040080007167984 */ /* 0x000fe80000000000 */
[----:B------:R-:W1:Y:S04]  /*2a20*/  LDS.U8 R23, [R8+0x3808] ;  /* 0x0038080008177984 */ /* 0x000e680000000000 */
[----:B------:R-:W2:Y:S04]  /*2a30*/  LDS.U8 R91, [R8+0x4000] ;  /* 0x00400000085b7984 */ /* 0x000ea80000000000 */
[----:B------:R-:W3:Y:S04]  /*2a40*/  LDS.U8 R117, [R8+0x4008] ;  /* 0x0040080008757984 */ /* 0x000ee80000000000 */
[----:B------:R-:W4:Y:S04]  /*2a50*/  LDS.U8 R15, [R9+0x3800] ;  /* 0x00380000090f7984 */ /* 0x000f280000000000 */
[----:B------:R-:W4:Y:S04]  /*2a60*/  LDS.U8 R89, [R9+0x3808] ;  /* 0x0038080009597984 */ /* 0x000f280000000000 */
[----:B------:R-:W4:Y:S04]  /*2a70*/  LDS.U8 R103, [R9+0x4000] ;  /* 0x0040000009677984 */ /* 0x000f280000000000 */
[----:B------:R-:W4:Y:S01]  /*2a80*/  LDS.U8 R121, [R9+0x4008] ;  /* 0x0040080009797984 */ /* 0x000f220000000000 */
[----:B0-----:R-:W-:-:S03]  /*2a90*/  PRMT R12, R13, 0x7604, R12 ;  /* 0x000076040d0c7816 */ /* 0x001fc6000000000c */
[----:B------:R-:W0:Y:S04]  /*2aa0*/  LDS.U8 R21, [R10+0x3800] ;  /* 0x003800000a157984 */ /* 0x000e280000000000 */
[----:B------:R-:W0:Y:S04]  /*2ab0*/  LDS.U8 R101, [R10+0x3808] ;  /* 0x003808000a657984 */ /* 0x000e280000000000 */
[----:B------:R-:W0:Y:S04]  /*2ac0*/  LDS.U8 R115, [R10+0x4000] ;  /* 0x004000000a737984 */ /* 0x000e280000000000 */
[----:B------:R-:W0:Y:S01]  /*2ad0*/  LDS.U8 R7, [R10+0x4008] ;  /* 0x004008000a077984 */ /* 0x000e220000000000 */
[----:B-1----:R-:W-:-:S02]  /*2ae0*/  PRMT R14, R23, 0x7604, R14 ;  /* 0x00007604170e7816 */ /* 0x002fc4000000000e */
[----:B--2---:R-:W-:Y:S02]  /*2af0*/  PRMT R20, R91, 0x7604, R20 ;  /* 0x000076045b147816 */ /* 0x004fe40000000014 */
[----:B---3--:R-:W-:Y:S02]  /*2b00*/  PRMT R22, R117, 0x7604, R22 ;  /* 0x0000760475167816 */ /* 0x008fe40000000016 */
[----:B----4-:R-:W-:Y:S02]  /*2b10*/  PRMT R12, R15, 0x7054, R12 ;  /* 0x000070540f0c7816 */ /* 0x010fe4000000000c */
[----:B------:R-:W-:Y:S02]  /*2b20*/  PRMT R14, R89, 0x7054, R14 ;  /* 0x00007054590e7816 */ /* 0x000fe4000000000e */
[----:B------:R-:W-:Y:S02]  /*2b30*/  PRMT R20, R103, 0x7054, R20 ;  /* 0x0000705467147816 */ /* 0x000fe40000000014 */
[----:B------:R-:W-:-:S02]  /*2b40*/  PRMT R22, R121, 0x7054, R22 ;  /* 0x0000705479167816 */ /* 0x000fc40000000016 */
[----:B0-----:R-:W-:Y:S02]  /*2b50*/  PRMT R100, R21, 0x654, R12 ;  /* 0x0000065415647816 */ /* 0x001fe4000000000c */
[----:B------:R-:W-:Y:S02]  /*2b60*/  PRMT R101, R101, 0x654, R14 ;  /* 0x0000065465657816 */ /* 0x000fe4000000000e */
[----:B------:R-:W-:Y:S02]  /*2b70*/  PRMT R102, R115, 0x654, R20 ;  /* 0x0000065473667816 */ /* 0x000fe40000000014 */
[----:B------:R-:W-:-:S04]  /*2b80*/  PRMT R103, R7, 0x654, R22 ;  /* 0x0000065407677816 */ /* 0x000fc80000000016 */
[----:B------:R-:W-:-:S06]  /*2b90*/  WARPGROUP.ARRIVE ;  /* 0x00000000000079c5 */ /* 0x000fcc0000000000 */
[----:B------:R-:W-:Y:S03]  /*2ba0*/  QGMMA.64x128x32.F32.E4M3.E5M2 R24, R100, gdesc[UR8], R24, gsb0 ;  /* 0x01e0000864187df3 */ /* 0x000fe60008002818 */
[----:B------:R-:W-:Y:S02]  /*2bb0*/  WARPGROUP.DEPBAR.LE gsb0, 0x0 ;  /* 0x00008000000079c5 */ /* 0x000fe40000010000 */
[----:B------:R-:W-:Y:S05]  /*2bc0*/  @!P1 BRA `(.L_x_25) ;  /* 0x0000002400c49947 */ /* 0x000fea0003800000 */
[----:B------:R-:W-:Y:S05]  /*2bd0*/  @!P0 BRA `(.L_x_26) ;  /* 0x0000000000048947 */ /* 0x000fea0003800000 */
[----:B------:R-:W-:Y:S01]  /*2be0*/  BPT.TRAP 0x1 ;  /* 0x000000040000795c */ /* 0x000fe20000300000 */
.L_x_26:
[----:B------:R-:W-:-:S05]  /*2bf0*/  IMAD.SHL.U32 R7, R0, 0x4000, RZ ;  /* 0x0000400000077824 */ /* 0x000fca00078e00ff */
[----:B------:R-:W-:Y:S01]  /*2c00*/  IADD3 R8, R3, R7, R104 ;  /* 0x0000000703087210 */ /* 0x000fe20007ffe068 */
[----:B------:R-:W-:Y:S06]  /*2c10*/  @P3 BRA `(.L_x_27) ;  /* 0x0000000000203947 */ /* 0x000fec0003800000 */
[----:B------:R-:W-:Y:S01]  /*2c20*/  UIADD3 UR4, UR41, 0x1, URZ ;  /* 0x0000000129047890 */ /* 0x000fe2000fffe03f */
[----:B------:R-:W-:-:S03]  /*2c30*/  SHF.L.U32 R10, R114, 0x1f, RZ ;  /* 0x0000001f720a7819 */ /* 0x000fc600000006ff */
[----:B------:R-:W-:-:S04]  /*2c40*/  UISETP.NE.AND UP0, UPT, UR4, 0x7, UPT ;  /* 0x000000070400788c */ /* 0x000fc8000bf05270 */
[----:B------:R-:W-:-:S06]  /*2c50*/  USEL UR4, UR4, URZ, UP0 ;  /* 0x0000003f04047287 */ /* 0x000fcc0008000000 */
[----:B------:R-:W-:-:S04]  /*2c60*/  IMAD.U32 R12, RZ, RZ, UR4 ;  /* 0x00000004ff0c7e24 */ /* 0x000fc8000f8e00ff */
[----:B------:R-:W-:-:S04]  /*2c70*/  IMAD R9, R12, 0x8, R3 ;  /* 0x000000080c097824 */ /* 0x000fc800078e0203 */
[----:B------:R-:W0:Y:S02]  /*2c80*/  SYNCS.PHASECHK.TRANS64.TRYWAIT P1, [R9+URZ], R10 ;  /* 0x0000000a090075a7 */ /* 0x000e24000802017f */
[----:B0-----:R-:W-:Y:S05]  /*2c90*/  @!P1 BRA `(.L_x_28) ;  /* 0x0000009000489947 */ /* 0x001fea0003800000 */
.L_x_27:
[--C-:B------:R-:W-:Y:S01]  /*2ca0*/  IMAD.IADD R89, R108, 0x1, R8.reuse ;  /* 0x000000016c597824 */ /* 0x100fe200078e0208 */
[----:B0-----:R-:W-:Y:S01]  /*2cb0*/  LDS.U8 R9, [R8+0x800] ;  /* 0x0008000008097984 */ /* 0x001fe20000000000 */
[----:B------:R-:W-:-:S03]  /*2cc0*/  IMAD.IADD R91, R109, 0x1, R8 ;  /* 0x000000016d5b7824 */ /* 0x000fc600078e0208 */
[----:B------:R-:W-:Y:S01]  /*2cd0*/  LDS.U8 R13, [R8+0x808] ;  /* 0x00080800080d7984 */ /* 0x000fe20000000000 */
[----:B------:R-:W-:-:S03]  /*2ce0*/  IMAD.IADD R101, R108, 0x1, R91 ;  /* 0x000000016c657824 */ /* 0x000fc600078e025b */
[----:B------:R-:W0:Y:S04]  /*2cf0*/  LDS.U8 R10, [R89+0x800] ;  /* 0x00080000590a7984 */ /* 0x000e280000000000 */
[----:B------:R-:W1:Y:S04]  /*2d00*/  LDS.U8 R14, [R89+0x808] ;  /* 0x00080800590e7984 */ /* 0x000e680000000000 */
[----:B------:R-:W-:Y:S04]  /*2d10*/  LDS.U8 R15, [R8+0x1000] ;  /* 0x00100000080f7984 */ /* 0x000fe80000000000 */
[----:B------:R-:W-:Y:S04]  /*2d20*/  LDS.U8 R23, [R8+0x1008] ;  /* 0x0010080008177984 */ /* 0x000fe80000000000 */
[----:B------:R-:W2:Y:S04]  /*2d30*/  LDS.U8 R22, [R89+0x1000] ;  /* 0x0010000059167984 */ /* 0x000ea80000000000 */
[----:B------:R-:W3:Y:S04]  /*2d40*/  LDS.U8 R100, [R89+0x1008] ;  /* 0x0010080059647984 */ /* 0x000ee80000000000 */
[----:B------:R-:W4:Y:S04]  /*2d50*/  LDS.U8 R12, [R91+0x800] ;  /* 0x000800005b0c7984 */ /* 0x000f280000000000 */
[----:B------:R-:W4:Y:S04]  /*2d60*/  LDS.U8 R20, [R91+0x808] ;  /* 0x000808005b147984 */ /* 0x000f280000000000 */
[----:B------:R-:W4:Y:S04]  /*2d70*/  LDS.U8 R90, [R91+0x1000] ;  /* 0x001000005b5a7984 */ /* 0x000f280000000000 */
[----:B------:R-:W4:Y:S04]  /*2d80*/  LDS.U8 R102, [R91+0x1008] ;  /* 0x001008005b667984 */ /* 0x000f280000000000 */
[----:B------:R-:W4:Y:S01]  /*2d90*/  LDS.U8 R88, [R101+0x800] ;  /* 0x0008000065587984 */ /* 0x000f220000000000 */
[----:B0-----:R-:W-:Y:S01]  /*2da0*/  PRMT R9, R10, 0x7604, R9 ;  /* 0x000076040a097816 */ /* 0x001fe20000000009 */
[----:B------:R-:W-:-:S02]  /*2db0*/  IMAD.MOV.U32 R10, RZ, RZ, R5 ;  /* 0x000000ffff0a7224 */ /* 0x000fc400078e0005 */
        /* <DEDUP_REMOVED lines=10> */
[----:B------:R-:W-:Y:S01]  /*2e60*/  PRMT R88, R88, 0x654, R9 ;  /* 0x0000065458587816 */ /* 0x000fe20000000009 */
[----:B------:R-:W-:Y:S01]  /*2e70*/  IMAD.MOV.U32 R9, RZ, RZ, RZ ;  /* 0x000000ffff097224 */ /* 0x000fe200078e00ff */
[----:B0-----:R-:W-:Y:S01]  /*2e80*/  PRMT R89, R8, 0x654, R13 ;  /* 0x0000065408597816 */ /* 0x001fe2000000000d */
[----:B------:R-:W-:Y:S01]  /*2e90*/  IMAD.MOV.U32 R8, RZ, RZ, R6 ;  /* 0x000000ffff087224 */ /* 0x000fe200078e0006 */
[----:B-1----:R-:W-:Y:S02]  /*2ea0*/  PRMT R90, R21, 0x654, R90 ;  /* 0x00000654155a7816 */ /* 0x002fe4000000005a */
[----:B------:R-:W-:-:S07]  /*2eb0*/  PRMT R91, R120, 0x654, R23 ;  /* 0x00000654785b7816 */ /* 0x000fce0000000017 */
.L_x_29:
[C---:B------:R-:W-:Y:S01]  /*2ec0*/  IMAD R12, R9.reuse, 0x2, R4 ;  /* 0x00000002090c7824 */ /* 0x040fe200078e0204 */
[----:B0-----:R-:W-:Y:S01]  /*2ed0*/  LOP3.LUT R14, R10, 0x7, RZ, 0xc0, !PT ;  /* 0x000000070a0e7812 */ /* 0x001fe200078ec0ff */
[----:B------:R-:W-:Y:S01]  /*2ee0*/  VIADD R9, R9, 0x1 ;  /* 0x0000000109097836 */ /* 0x000fe20000000000 */
[----:B------:R-:W-:Y:S01]  /*2ef0*/  SHF.R.S32.HI R10, RZ, 0x3, R10 ;  /* 0x00000003ff0a7819 */ /* 0x000fe2000001140a */
[C---:B------:R-:W-:Y:S01]  /*2f00*/  VIADD R13, R12.reuse, 0xfffffffc ;  /* 0xfffffffc0c0d7836 */ /* 0x040fe20000000000 */
[----:B------:R-:W-:-:S04]  /*2f10*/  ISETP.GE.AND P1, PT, R12, 0x4, PT ;  /* 0x000000040c00780c */ /* 0x000fc80003f26270 */
[----:B------:R-:W-:-:S04]  /*2f20*/  SEL R14, R14, R11, !P1 ;  /* 0x0000000b0e0e7207 */ /* 0x000fc80004800000 */
[C---:B------:R-:W-:Y:S01]  /*2f30*/  LOP3.LUT R15, R14.reuse, 0x1, RZ, 0xc0, !PT ;  /* 0x000000010e0f7812 */ /* 0x040fe200078ec0ff */
[----:B------:R-:W-:-:S04]  /*2f40*/  VIADD R12, R14, 0x1 ;  /* 0x000000010e0c7836 */ /* 0x000fc80000000000 */
[----:B------:R-:W-:Y:S02]  /*2f50*/  @!P1 LOP3.LUT R13, R8, 0x7, RZ, 0xc0, !PT ;  /* 0x00000007080d9812 */ /* 0x000fe400078ec0ff */
[----:B------:R-:W-:Y:S01]  /*2f60*/  ISETP.NE.U32.AND P1, PT, R15, 0x1, PT ;  /* 0x000000010f00780c */ /* 0x000fe20003f25070 */
[C---:B------:R-:W-:Y:S01]  /*2f70*/  IMAD.SHL.U32 R15, R14.reuse, 0x10, RZ ;  /* 0x000000100e0f7824 */ /* 0x040fe200078e00ff */
[-C--:B------:R-:W-:Y:S02]  /*2f80*/  ISETP.NE.AND P3, PT, R14, R13.reuse, PT ;  /* 0x0000000d0e00720c */ /* 0x080fe40003f65270 */
[----:B------:R-:W-:Y:S02]  /*2f90*/  SEL R21, R116, 0x90, !P1 ;  /* 0x0000009074157807 */ /* 0x000fe40004800000 */
[----:B------:R-:W-:Y:S02]  /*2fa0*/  SEL R12, R12, R13, !P3 ;  /* 0x0000000d0c0c7207 */ /* 0x000fe40005800000 */
[----:B------:R-:W-:Y:S01]  /*2fb0*/  LOP3.LUT R20, R15, 0x70, RZ, 0xc0, !PT ;  /* 0x000000700f147812 */ /* 0x000fe200078ec0ff */
[----:B------:R-:W-:Y:S01]  /*2fc0*/  IMAD R21, R111, R21, R106 ;  /* 0x000000156f157224 */ /* 0x000fe200078e026a */
[----:B------:R-:W-:-:S02]  /*2fd0*/  LOP3.LUT R15, R12, 0x1, RZ, 0xc0, !PT ;  /* 0x000000010c0f7812 */ /* 0x000fc400078ec0ff */
[----:B------:R-:W-:Y:S01]  /*2fe0*/  SHF.R.S32.HI R8, RZ, 0x3, R8 ;  /* 0x00000003ff087819 */ /* 0x000fe20000011408 */
[----:B------:R-:W-:Y:S01]  /*2ff0*/  IMAD R20, R13, 0x800, R20 ;  /* 0x000008000d147824 */ /* 0x000fe200078e0214 */
[----:B------:R-:W-:Y:S01]  /*3000*/  ISETP.NE.U32.AND P4, PT, R15, 0x1, PT ;  /* 0x000000010f00780c */ /* 0x000fe20003f85070 */
[----:B------:R-:W-:-:S03]  /*3010*/  VIADD R15, R13, 0x1 ;  /* 0x000000010d0f7836 */ /* 0x000fc60000000000 */
[----:B------:R-:W-:Y:S01]  /*3020*/  IADD3 R20, R21, R20, R7 ;  /* 0x0000001415147210 */ /* 0x000fe20007ffe007 */
[----:B------:R-:W-:Y:S01]  /*3030*/  IMAD.SHL.U32 R21, R12, 0x10, RZ ;  /* 0x000000100c157824 */ /* 0x000fe200078e00ff */
[----:B------:R-:W-:Y:S02]  /*3040*/  R2P PR, R14, 0x6 ;  /* 0x000000060e007804 */ /* 0x000fe40000000000 */
[----:B------:R-:W-:Y:S01]  /*3050*/  SEL R23, R116, 0x90, !P4 ;  /* 0x0000009074177807 */ /* 0x000fe20006000000 */
[----:B------:R-:W-:Y:S01]  /*3060*/  IMAD.IADD R121, R3, 0x1, R20 ;  /* 0x0000000103797824 */ /* 0x000fe200078e0214 */
[----:B------:R-:W-:Y:S02]  /*3070*/  SEL R15, R15, R14, !P3 ;  /* 0x0000000e0f0f7207 */ /* 0x000fe40005800000 */
[----:B------:R-:W-:Y:S01]  /*3080*/  LOP3.LUT R22, R21, 0x70, RZ, 0xc0, !PT ;  /* 0x0000007015167812 */ /* 0x000fe200078ec0ff */
[----:B------:R-:W-:Y:S01]  /*3090*/  IMAD R23, R111, R23, R106 ;  /* 0x000000176f177224 */ /* 0x000fe200078e026a */
[----:B------:R-:W-:Y:S01]  /*30a0*/  SEL R20, R118, 0x1c0, !P2 ;  /* 0x000001c076147807 */ /* 0x000fe20005000000 */
[----:B------:R-:W-:-:S02]  /*30b0*/  VIADD R100, R121, 0x1c800 ;  /* 0x0001c80079647836 */ /* 0x000fc40000000000 */
[----:B------:R-:W-:Y:S02]  /*30c0*/  IMAD R22, R15, 0x800, R22 ;  /* 0x000008000f167824 */ /* 0x000fe400078e0216 */
[----:B------:R-:W-:Y:S02]  /*30d0*/  VIADD R21, R121, 0x1c920 ;  /* 0x0001c92079157836 */ /* 0x000fe40000000000 */
[----:B------:R-:W-:Y:S01]  /*30e0*/  @P1 VIADD R21, R100, 0xe0 ;  /* 0x000000e064151836 */ /* 0x000fe20000000000 */
[----:B------:R-:W-:Y:S01]  /*30f0*/  IADD3 R22, R23, R22, R7 ;  /* 0x0000001617167210 */ /* 0x000fe20007ffe007 */
[----:B------:R-:W-:Y:S01]  /*3100*/  IMAD.IADD R125, R20, 0x1, R121 ;  /* 0x00000001147d7824 */ /* 0x000fe200078e0279 */
[----:B------:R-:W-:Y:S01]  /*3110*/  R2P PR, R12, 0x6 ;  /* 0x000000060c007804 */ /* 0x000fe20000000000 */
[----:B------:R-:W-:Y:S01]  /*3120*/  LDS.U8 R100, [R121+0x1cc00] ;  /* 0x01cc000079647984 */ /* 0x000fe20000000000 */
[----:B------:R-:W-:Y:S01]  /*3130*/  LOP3.LUT R23, R13, 0x1, RZ, 0xc0, !PT ;  /* 0x000000010d177812 */ /* 0x000fe200078ec0ff */
[----:B------:R-:W-:-:S02]  /*3140*/  IMAD.IADD R132, R3, 0x1, R22 ;  /* 0x0000000103847824 */ /* 0x000fc400078e0216 */
[----:B------:R-:W-:Y:S01]  /*3150*/  SEL R115, R118, 0x1c0, !P2 ;  /* 0x000001c076737807 */ /* 0x000fe20005000000 */
[----:B------:R-:W-:Y:S01]  /*3160*/  LDS.U8 R101, [R21+0x400] ;  /* 0x0004000015657984 */ /* 0x000fe20000000000 */
[C---:B------:R-:W-:Y:S02]  /*3170*/  VIADD R22, R132.reuse, 0x1c800 ;  /* 0x0001c80084167836 */ /* 0x040fe40000000000 */
[----:B------:R-:W-:Y:S01]  /*3180*/  VIADD R120, R132, 0x1c920 ;  /* 0x0001c92084787836 */ /* 0x000fe20000000000 */
[----:B------:R-:W-:Y:S01]  /*3190*/  LDS.U8 R102, [R125+0x1cc00] ;  /* 0x01cc00007d667984 */ /* 0x000fe20000000000 */
[----:B------:R-:W-:Y:S02]  /*31a0*/  IMAD.IADD R129, R115, 0x1, R132 ;  /* 0x0000000173817824 */ /* 0x000fe400078e0284 */
[----:B------:R-:W-:Y:S01]  /*31b0*/  @P1 VIADD R120, R22, 0xe0 ;  /* 0x000000e016781836 */ /* 0x000fe20000000000 */
[C---:B------:R-:W-:Y:S01]  /*31c0*/  R2P PR, R13.reuse, 0x6 ;  /* 0x000000060d007804 */ /* 0x040fe20000000000 */
[----:B------:R-:W-:Y:S01]  /*31d0*/  IMAD.SHL.U32 R13, R13, 0x10, RZ ;  /* 0x000000100d0d7824 */ /* 0x000fe200078e00ff */
[----:B------:R-:W-:Y:S01]  /*31e0*/  ISETP.NE.U32.AND P3, PT, R23, 0x1, PT ;  /* 0x000000011700780c */ /* 0x000fe20003f65070 */
[----:B------:R-:W-:Y:S01]  /*31f0*/  IMAD.IADD R122, R115, 0x1, R120 ;  /* 0x00000001737a7824 */ /* 0x000fe200078e0278 */
[----:B------:R-:W-:Y:S01]  /*3200*/  LDS.U8 R117, [R132+0x1c800] ;  /* 0x01c8000084757984 */ /* 0x000fe20000000000 */
[----:B------:R-:W-:-:S02]  /*3210*/  SEL R22, R119, 0xe0, !P1 ;  /* 0x000000e077167807 */ /* 0x000fc40004800000 */
[----:B------:R-:W-:Y:S01]  /*3220*/  SEL R23, R116, 0x90, !P3 ;  /* 0x0000009074177807 */ /* 0x000fe20005800000 */
[----:B------:R-:W-:Y:S01]  /*3230*/  LDS.U8 R115, [R120] ;  /* 0x0000000078737984 */ /* 0x000fe20000000000 */
[----:B------:R-:W-:Y:S01]  /*3240*/  LOP3.LUT R13, R13, 0x70, RZ, 0xc0, !PT ;  /* 0x000000700d0d7812 */ /* 0x000fe200078ec0ff */
[----:B------:R-:W-:Y:S02]  /*3250*/  IMAD R22, R111, R22, RZ ;  /* 0x000000166f167224 */ /* 0x000fe400078e02ff */
[----:B------:R-:W-:Y:S02]  /*3260*/  LDS.U8 R123, [R122] ;  /* 0x000000007a7b7984 */ /* 0x000fe40000000000 */
[----:B------:R-:W-:Y:S02]  /*3270*/  IMAD R22, R106, R23, R22 ;  /* 0x000000176a167224 */ /* 0x000fe400078e0216 */
[----:B------:R-:W-:Y:S01]  /*3280*/  IMAD R14, R14, 0x800, R13 ;  /* 0x000008000e0e7824 */ /* 0x000fe200078e020d */
[----:B------:R-:W-:Y:S04]  /*3290*/  LDS.U8 R124, [R132+0x1cc00] ;  /* 0x01cc0000847c7984 */ /* 0x000fe80000000000 */
[----:B------:R-:W-:Y:S01]  /*32a0*/  IADD3 R14, R22, R14, R7 ;  /* 0x0000000e160e7210 */ /* 0x000fe20007ffe007 */
[----:B------:R-:W-:Y:S01]  /*32b0*/  IMAD.IADD R22, R20, 0x1, R21 ;  /* 0x0000000114167824 */ /* 0x000fe200078e0215 */
[----:B------:R-:W-:Y:S03]  /*32c0*/  LDS.U8 R126, [R122+0x400] ;  /* 0x000400007a7e7984 */ /* 0x000fe60000000000 */
[----:B------:R-:W-:Y:S01]  /*32d0*/  IMAD.IADD R131, R3, 0x1, R14 ;  /* 0x0000000103837824 */ /* 0x000fe200078e020e */
[----:B------:R-:W-:Y:S01]  /*32e0*/  LOP3.LUT R14, R15, 0x1, RZ, 0xc0, !PT ;  /* 0x000000010f0e7812 */ /* 0x000fe200078ec0ff */
[----:B------:R-:W-:Y:S02]  /*32f0*/  LDS.U8 R20, [R125+0x1c800] ;  /* 0x01c800007d147984 */ /* 0x000fe40000000000 */
[C---:B------:R-:W-:Y:S01]  /*3300*/  VIADD R13, R131.reuse, 0x1c800 ;  /* 0x0001c800830d7836 */ /* 0x040fe20000000000 */
[----:B------:R-:W-:Y:S01]  /*3310*/  ISETP.NE.U32.AND P3, PT, R14, 0x1, PT ;  /* 0x000000010e00780c */ /* 0x000fe20003f65070 */
[----:B------:R-:W-:Y:S01]  /*3320*/  VIADD R128, R131, 0x1ca40 ;  /* 0x0001ca4083807836 */ /* 0x000fe20000000000 */
[----:B------:R-:W-:Y:S01]  /*3330*/  LDS.U8 R14, [R21] ;  /* 0x00000000150e7984 */ /* 0x000fe20000000000 */
[----:B------:R-:W-:Y:S01]  /*3340*/  @P2 VIADD R128, R13, 0x1c0 ;  /* 0x000001c00d802836 */ /* 0x000fe20000000000 */
[C---:B------:R-:W-:Y:S01]  /*3350*/  R2P PR, R15.reuse, 0x6 ;  /* 0x000000060f007804 */ /* 0x040fe20000000000 */
[----:B------:R-:W-:Y:S01]  /*3360*/  IMAD.SHL.U32 R15, R15, 0x10, RZ ;  /* 0x000000100f0f7824 */ /* 0x000fe200078e00ff */
[----:B------:R-:W0:Y:S01]  /*3370*/  LDS.U8 R13, [R121+0x1c800] ;  /* 0x01c80000790d7984 */ /* 0x000e220000000000 */
[----:B------:R-:W-:-:S02]  /*3380*/  SEL R127, R116, 0x90, !P3 ;  /* 0x00000090747f7807 */ /* 0x000fc40005800000 */
[----:B------:R-:W-:Y:S01]  /*3390*/  SEL R130, R119, 0xe0, !P1 ;  /* 0x000000e077827807 */ /* 0x000fe20004800000 */
[----:B------:R-:W1:Y:S01]  /*33a0*/  LDS.U8 R23, [R22] ;  /* 0x0000000016177984 */ /* 0x000e620000000000 */
[----:B------:R-:W-:Y:S02]  /*33b0*/  LOP3.LUT R15, R15, 0x70, RZ, 0xc0, !PT ;  /* 0x000000700f0f7812 */ /* 0x000fe400078ec0ff */
[----:B------:R-:W-:Y:S01]  /*33c0*/  ISETP.NE.AND P1, PT, R9, 0x4, PT ;  /* 0x000000040900780c */ /* 0x000fe20003f25270 */
[----:B------:R-:W2:Y:S01]  /*33d0*/  LDS.U8 R103, [R22+0x400] ;  /* 0x0004000016677984 */ /* 0x000ea20000000000 */
[----:B------:R-:W-:Y:S02]  /*33e0*/  IMAD R130, R111, R130, RZ ;  /* 0x000000826f827224 */ /* 0x000fe400078e02ff */
[----:B------:R-:W-:Y:S01]  /*33f0*/  IMAD R12, R12, 0x800, R15 ;  /* 0x000008000c0c7824 */ /* 0x000fe200078e020f */
[----:B------:R-:W3:Y:S01]  /*3400*/  LDS.U8 R121, [R129+0x1c800] ;  /* 0x01c8000081797984 */ /* 0x000ee20000000000 */
[----:B------:R-:W-:-:S03]  /*3410*/  IMAD R127, R106, R127, R130 ;  /* 0x0000007f6a7f7224 */ /* 0x000fc600078e0282 */
[----:B------:R4:W3:Y:S02]  /*3420*/  LDS.U8 R125, [R120+0x400] ;  /* 0x00040000787d7984 */ /* 0x0008e40000000000 */
[----:B------:R-:W-:Y:S02]  /*3430*/  IADD3 R12, R127, R12, R7 ;  /* 0x0000000c7f0c7210 */ /* 0x000fe40007ffe007 */
[----:B------:R-:W3:Y:S01]  /*3440*/  LDS.U8 R21, [R129+0x1cc00] ;  /* 0x01cc000081157984 */ /* 0x000ee20000000000 */
[----:B------:R-:W-:Y:S02]  /*3450*/  NOP ;  /* 0x0000000000007918 */ /* 0x000fe40000000000 */
[----:B----4-:R-:W-:-:S04]  /*3460*/  IMAD.IADD R120, R3, 0x1, R12 ;  /* 0x0000000103787824 */ /* 0x010fc800078e020c */
[C---:B------:R-:W-:Y:S02]  /*3470*/  VIADD R12, R120.reuse, 0x1c800 ;  /* 0x0001c800780c7836 */ /* 0x040fe40000000000 */
[----:B------:R-:W-:Y:S02]  /*3480*/  VIADD R22, R120, 0x1ca40 ;  /* 0x0001ca4078167836 */ /* 0x000fe40000000000 */
[----:B------:R-:W-:Y:S01]  /*3490*/  @P2 VIADD R22, R12, 0x1c0 ;  /* 0x000001c00c162836 */ /* 0x000fe20000000000 */
[----:B0-----:R0:W-:Y:S04]  /*34a0*/  STS.U8 [R131+0x1c800], R13 ;  /* 0x01c8000d83007388 */ /* 0x0011e80000000000 */
[----:B------:R0:W-:Y:S04]  /*34b0*/  STS.U8 [R128], R14 ;  /* 0x0000000e80007388 */ /* 0x0001e80000000000 */
[----:B------:R0:W-:Y:S04]  /*34c0*/  STS.U8 [R131+0x1cc00], R20 ;  /* 0x01cc001483007388 */ /* 0x0001e80000000000 */
[----:B-1----:R0:W-:Y:S04]  /*34d0*/  STS.U8 [R128+0x400], R23 ;  /* 0x0004001780007388 */ /* 0x0021e80000000000 */
[----:B------:R0:W-:Y:S04]  /*34e0*/  STS.U8 [R131+0x1c801], R100 ;  /* 0x01c8016483007388 */ /* 0x0001e80000000000 */
[----:B------:R0:W-:Y:S04]  /*34f0*/  STS.U8 [R128+0x1], R101 ;  /* 0x0000016580007388 */ /* 0x0001e80000000000 */
[----:B------:R0:W-:Y:S04]  /*3500*/  STS.U8 [R131+0x1cc01], R102 ;  /* 0x01cc016683007388 */ /* 0x0001e80000000000 */
[----:B--2---:R0:W-:Y:S04]  /*3510*/  STS.U8 [R128+0x401], R103 ;  /* 0x0004016780007388 */ /* 0x0041e80000000000 */
[----:B------:R0:W-:Y:S04]  /*3520*/  STS.U8 [R131+0x1c804], R117 ;  /* 0x01c8047583007388 */ /* 0x0001e80000000000 */
[----:B------:R0:W-:Y:S04]  /*3530*/  STS.U8 [R128+0x4], R115 ;  /* 0x0000047380007388 */ /* 0x0001e80000000000 */
[----:B---3--:R0:W-:Y:S04]  /*3540*/  STS.U8 [R131+0x1cc04], R121 ;  /* 0x01cc047983007388 */ /* 0x0081e80000000000 */
        /* <DEDUP_REMOVED lines=14> */
[----:B------:R-:W1:Y:S02]  /*3630*/  LDC R8, c[0x0][0x28c] ;  /* 0x0000a300ff087b82 */ /* 0x000e640000000800 */
[----:B-1----:R-:W-:Y:S01]  /*3640*/  ISETP.GE.AND P1, PT, R8, 0x101, PT ;  /* 0x000001010800780c */ /* 0x002fe20003f26270 */
[----:B------:R-:W-:-:S12]  /*3650*/  IMAD.U32 R8, RZ, RZ, UR41 ;  /* 0x00000029ff087e24 */ /* 0x000fd8000f8e00ff */
[----:B------:R-:W-:Y:S05]  /*3660*/  @!P1 BRA `(.L_x_30) ;  /* 0x00000014000c9947 */ /* 0x000fea0003800000 */
[----:B------:R-:W-:Y:S01]  /*3670*/  R2UR UR4, R0 ;  /* 0x00000000000472ca */ /* 0x000fe200000e0000 */
[----:B------:R-:W-:Y:S02]  /*3680*/  IMAD.U32 R9, RZ, RZ, UR44 ;  /* 0x0000002cff097e24 */ /* 0x000fe4000f8e00ff */
[----:B------:R-:W-:-:S12]  /*3690*/  IMAD.U32 R8, RZ, RZ, UR41 ;  /* 0x00000029ff087e24 */ /* 0x000fd8000f8e00ff */
.L_x_40:
[----:B------:R-:W-:-:S04]  /*36a0*/  UIADD3 UR5, UR4, 0x1, URZ ;  /* 0x0000000104057890 */ /* 0x000fc8000fffe03f */
[----:B------:R-:W-:-:S04]  /*36b0*/  UISETP.NE.AND UP0, UPT, UR5, 0x7, UPT ;  /* 0x000000070500788c */ /* 0x000fc8000bf05270 */
[----:B------:R-:W-:Y:S02]  /*36c0*/  USEL UR6, URZ, 0x1, UP0 ;  /* 0x000000013f067887 */ /* 0x000fe40008000000 */
[----:B------:R-:W-:-:S04]  /*36d0*/  USEL UR5, UR5, URZ, UP0 ;  /* 0x0000003f05057287 */ /* 0x000fc80008000000 */
[----:B------:R-:W-:Y:S02]  /*36e0*/  LOP3.LUT R114, R114, UR6, RZ, 0x3c, !PT ;  /* 0x0000000672727c12 */ /* 0x000fe4000f8e3cff */
[----:B------:R-:W-:Y:S01]  /*36f0*/  IMAD.U32 R0, RZ, RZ, UR5 ;  /* 0x00000005ff007e24 */ /* 0x000fe2000f8e00ff */
[----:B0-----:R-:W-:Y:S06]  /*3700*/  @!P0 BRA `(.L_x_31) ;  /* 0x0000000000048947 */ /* 0x001fec0003800000 */
[----:B------:R-:W-:Y:S01]  /*3710*/  BPT.TRAP 0x1 ;  /* 0x000000040000795c */ /* 0x000fe20000300000 */
.L_x_31:
[----:B------:R-:W1:Y:S01]  /*3720*/  S2UR UR6, SR_CgaCtaId ;  /* 0x00000000000679c3 */ /* 0x000e620000008800 */
[----:B------:R-:W-:Y:S01]  /*3730*/  UMOV UR5, 0x400 ;  /* 0x0000040000057882 */ /* 0x000fe20000000000 */
[----:B------:R-:W-:Y:S01]  /*3740*/  IMAD.U32 R3, RZ, RZ, UR4 ;  /* 0x00000004ff037e24 */ /* 0x000fe2000f8e00ff */
[----:B0-----:R-:W-:Y:S01]  /*3750*/  SHF.L.U32 R126, R114, 0x1f, RZ ;  /* 0x0000001f727e7819 */ /* 0x001fe200000006ff */
[----:B------:R-:W-:Y:S02]  /*3760*/  UMOV UR11, 0x40000040 ;  /* 0x40000040000b7882 */ /* 0x000fe40000000000 */
[----:B------:R-:W-:Y:S01]  /*3770*/  IMAD R10, R3, 0x4000, R104 ;  /* 0x00004000030a7824 */ /* 0x000fe200078e0268 */
[----:B-1----:R-:W-:Y:S02]  /*3780*/  ULEA UR5, UR6, UR5, 0x18 ;  /* 0x0000000506057291 */ /* 0x002fe4000f8ec03f */
[----:B------:R-:W-:-:S04]  /*3790*/  ULEA UR6, UR4, UR7, 0xa ;  /* 0x0000000704067291 */ /* 0x000fc8000f8e503f */
[----:B------:R-:W-:Y:S01]  /*37a0*/  IMAD.U32 R3, RZ, RZ, UR5 ;  /* 0x00000005ff037e24 */ /* 0x000fe2000f8e00ff */
[----:B------:R-:W-:Y:S02]  /*37b0*/  UIADD3 UR4, UR6, 0x2, URZ ;  /* 0x0000000206047890 */ /* 0x000fe4000fffe03f */
[----:B------:R-:W-:Y:S01]  /*37c0*/  UMOV UR10, UR6 ;  /* 0x00000006000a7c82 */ /* 0x000fe20008000000 */
[----:B------:R-:W-:Y:S02]  /*37d0*/  IMAD.IADD R101, R3, 0x1, R10 ;  /* 0x0000000103657824 */ /* 0x000fe400078e020a */
[----:B------:R-:W-:Y:S02]  /*37e0*/  IMAD R23, R0, 0x8, R3 ;  /* 0x0000000800177824 */ /* 0x000fe400078e0203 */
[--C-:B------:R-:W-:Y:S02]  /*37f0*/  IMAD.IADD R115, R109, 0x1, R101.reuse ;  /* 0x000000016d737824 */ /* 0x100fe400078e0265 */
[C---:B------:R-:W-:Y:S01]  /*3800*/  IMAD.IADD R103, R108.reuse, 0x1, R101 ;  /* 0x000000016c677824 */ /* 0x040fe200078e0265 */
[----:B------:R0:W1:Y:S01]  /*3810*/  SYNCS.PHASECHK.TRANS64.TRYWAIT P1, [R23+URZ], R126 ;  /* 0x0000007e170075a7 */ /* 0x000062000802017f */
[----:B------:R-:W-:Y:S01]  /*3820*/  IMAD.IADD R117, R108, 0x1, R115 ;  /* 0x000000016c757824 */ /* 0x000fe200078e0273 */
[----:B------:R-:W-:Y:S04]  /*3830*/  LDS.U8 R7, [R101+0x1800] ;  /* 0x0018000065077984 */ /* 0x000fe80000000000 */
[----:B------:R-:W2:Y:S04]  /*3840*/  LDS.U8 R10, [R103+0x1800] ;  /* 0x00180000670a7984 */ /* 0x000ea80000000000 */
[----:B------:R-:W3:Y:S04]  /*3850*/  LDS.U8 R12, [R115+0x1800] ;  /* 0x00180000730c7984 */ /* 0x000ee80000000000 */
[----:B------:R-:W-:Y:S04]  /*3860*/  LDS.U8 R13, [R101+0x1808] ;  /* 0x00180800650d7984 */ /* 0x000fe80000000000 */
[----:B------:R-:W4:Y:S04]  /*3870*/  LDS.U8 R20, [R103+0x1808] ;  /* 0x0018080067147984 */ /* 0x000f280000000000 */
[----:B------:R-:W0:Y:S04]  /*3880*/  LDS.U8 R22, [R115+0x1808] ;  /* 0x0018080073167984 */ /* 0x000e280000000000 */
[----:B------:R-:W-:Y:S04]  /*3890*/  LDS.U8 R15, [R101+0x2000] ;  /* 0x00200000650f7984 */ /* 0x000fe80000000000 */
[----:B------:R-:W1:Y:S04]  /*38a0*/  LDS.U8 R102, [R103+0x2000] ;  /* 0x0020000067667984 */ /* 0x000e680000000000 */
[----:B------:R-:W1:Y:S04]  /*38b0*/  LDS.U8 R116, [R115+0x2000] ;  /* 0x0020000073747984 */ /* 0x000e680000000000 */
[----:B------:R-:W-:Y:S04]  /*38c0*/  LDS.U8 R21, [R101+0x2008] ;  /* 0x0020080065157984 */ /* 0x000fe80000000000 */
[----:B------:R-:W1:Y:S04]  /*38d0*/  LDS.U8 R120, [R103+0x2008] ;  /* 0x0020080067787984 */ /* 0x000e680000000000 */
[----:B------:R-:W1:Y:S01]  /*38e0*/  LDS.U8 R122, [R115+0x2008] ;  /* 0x00200800737a7984 */ /* 0x000e620000000000 */
[----:B--2---:R-:W-:-:S03]  /*38f0*/  PRMT R7, R10, 0x7604, R7 ;  /* 0x000076040a077816 */ /* 0x004fc60000000007 */
[----:B------:R-:W2:Y:S01]  /*3900*/  LDS.U8 R14, [R117+0x1800] ;  /* 0x00180000750e7984 */ /* 0x000ea20000000000 */
[----:B---3--:R-:W-:-:S03]  /*3910*/  PRMT R7, R12, 0x7054, R7 ;  /* 0x000070540c077816 */ /* 0x008fc60000000007 */
[----:B------:R-:W3:Y:S04]  /*3920*/  LDS.U8 R100, [R117+0x1808] ;  /* 0x0018080075647984 */ /* 0x000ee80000000000 */
[----:B------:R-:W3:Y:S01]  /*3930*/  LDS.U8 R118, [R117+0x2000] ;  /* 0x0020000075767984 */ /* 0x000ee20000000000 */
[----:B----4-:R-:W-:-:S03]  /*3940*/  PRMT R13, R20, 0x7604, R13 ;  /* 0x00007604140d7816 */ /* 0x010fc6000000000d */
[----:B------:R-:W4:Y:S01]  /*3950*/  LDS.U8 R124, [R117+0x2008] ;  /* 0x00200800757c7984 */ /* 0x000f220000000000 */
[----:B0-----:R-:W-:Y:S01]  /*3960*/  PRMT R13, R22, 0x7054, R13 ;  /* 0x00007054160d7816 */ /* 0x001fe2000000000d */
[----:B------:R-:W-:Y:S01]  /*3970*/  @!PT LDS RZ, [RZ] ;  /* 0x00000000fffff984 */ /* 0x000fe20000000800 */
[----:B------:R-:W-:Y:S01]  /*3980*/  @!PT LDS RZ, [RZ] ;  /* 0x00000000fffff984 */ /* 0x000fe20000000800 */
[----:B------:R-:W-:Y:S01]  /*3990*/  @!PT LDS RZ, [RZ] ;  /* 0x00000000fffff984 */ /* 0x000fe20000000800 */
[----:B------:R-:W-:Y:S01]  /*39a0*/  @!PT LDS RZ, [RZ] ;  /* 0x00000000fffff984 */ /* 0x000fe20000000800 */
[----:B------:R0:W-:Y:S06]  /*39b0*/  MEMBAR.ALL.CTA ;  /* 0x0000000000007992 */ /* 0x0001ec0000008000 */
[----:B0-----:R-:W0:Y:S01]  /*39c0*/  FENCE.VIEW.ASYNC.S ;  /* 0x00000000000073c6 */ /* 0x001e220000000000 */
[----:B-1----:R-:W-:-:S04]  /*39d0*/  PRMT R15, R102, 0x7604, R15 ;  /* 0x00007604660f7816 */ /* 0x002fc8000000000f */
[----:B------:R-:W-:Y:S02]  /*39e0*/  PRMT R15, R116, 0x7054, R15 ;  /* 0x00007054740f7816 */ /* 0x000fe4000000000f */
[----:B------:R-:W-:-:S04]  /*39f0*/  PRMT R21, R120, 0x7604, R21 ;  /* 0x0000760478157816 */ /* 0x000fc80000000015 */
[----:B------:R-:W-:Y:S01]  /*3a00*/  PRMT R21, R122, 0x7054, R21 ;  /* 0x000070547a157816 */ /* 0x000fe20000000015 */
[----:B0-----:R-:W-:Y:S06]  /*3a10*/  BAR.SYNC.DEFER_BLOCKING 0x2, 0x100 ;  /* 0x0084000000007b1d */ /* 0x001fec0000010000 */
[----:B------:R-:W-:-:S06]  /*3a20*/  WARPGROUP.ARRIVE ;  /* 0x00000000000079c5 */ /* 0x000fcc0000000000 */
[----:B------:R-:W-:Y:S01]  /*3a30*/  QGMMA.64x128x32.F32.E4M3.E5M2 R24, R88, gdesc[UR8], R24, gsb0 ;  /* 0x01e0000858187df3 */ /* 0x000fe20008002818 */
[----:B------:R-:W-:Y:S01]  /*3a40*/  UMOV UR10, UR4 ;  /* 0x00000004000a7c82 */ /* 0x000fe20008000000 */
[----:B------:R-:W-:Y:S01]  /*3a50*/  UMOV UR11, 0x40000040 ;  /* 0x40000040000b7882 */ /* 0x000fe20000000000 */
[----:B------:R-:W-:Y:S02]  /*3a60*/  WARPGROUP.DEPBAR.LE gsb0, 0x0 ;  /* 0x00008000000079c5 */ /* 0x000fe40000010000 */
[----:B--2---:R-:W-:Y:S02]  /*3a70*/  PRMT R88, R14, 0x654, R7 ;  /* 0x000006540e587816 */ /* 0x004fe40000000007 */
[----:B---3--:R-:W-:Y:S02]  /*3a80*/  PRMT R89, R100, 0x654, R13 ;  /* 0x0000065464597816 */ /* 0x008fe4000000000d */
[----:B------:R-:W-:Y:S02]  /*3a90*/  PRMT R90, R118, 0x654, R15 ;  /* 0x00000654765a7816 */ /* 0x000fe4000000000f */
[----:B----4-:R-:W-:-:S04]  /*3aa0*/  PRMT R91, R124, 0x654, R21 ;  /* 0x000006547c5b7816 */ /* 0x010fc80000000015 */
[----:B------:R-:W-:-:S06]  /*3ab0*/  WARPGROUP.ARRIVE ;  /* 0x00000000000079c5 */ /* 0x000fcc0000000000 */
[----:B------:R-:W-:Y:S03]  /*3ac0*/  QGMMA.64x128x32.F32.E4M3.E5M2 R24, R88, gdesc[UR8], R24, gsb0 ;  /* 0x01e0000858187df3 */ /* 0x000fe60008002818 */
        /* <DEDUP_REMOVED lines=28> */
[----:B------:R-:W-:Y:S01]  /*3c90*/  PRMT R91, R120, 0x654, R21 ;  /* 0x00000654785b7816 */ /* 0x000fe20000000015 */
[----:B------:R-:W-:Y:S06]  /*3ca0*/  @!P0 BRA `(.L_x_32) ;  /* 0x0000000000048947 */ /* 0x000fec0003800000 */
[----:B------:R-:W-:Y:S01]  /*3cb0*/  BPT.TRAP 0x1 ;  /* 0x000000040000795c */ /* 0x000fe20000300000 */
.L_x_32:
[----:B------:R-:W-:Y:S01]  /*3cc0*/  IMAD R7, R8, 0x8, R3 ;  /* 0x0000000808077824 */ /* 0x000fe200078e0203 */
[----:B------:R-:W-:-:S03]  /*3cd0*/  ISETP.GT.U32.AND P2, PT, R18, 0x1, PT ;  /* 0x000000011200780c */ /* 0x000fc60003f44070 */
[----:B------:R-:W-:-:S05]  /*3ce0*/  VIADD R7, R7, 0x38 ;  /* 0x0000003807077836 */ /* 0x000fca0000000000 */
[----:B------:R-:W-:-:S04]  /*3cf0*/  PRMT R7, RZ, 0x654, R7 ;  /* 0x00000654ff077816 */ /* 0x000fc80000000007 */
[----:B------:R0:W-:Y:S01]  /*3d00*/  SYNCS.ARRIVE.TRANS64.RED.A1T0 RZ, [R7+URZ], RZ ;  /* 0x000000ff07ff79a7 */ /* 0x0001e2000810043f */
[----:B------:R-:W-:Y:S05]  /*3d10*/  @P2 BRA `(.L_x_33) ;  /* 0x0000000000042947 */ /* 0x000fea0003800000 */
[----:B------:R-:W-:Y:S01]  /*3d20*/  BPT.TRAP 0x1 ;  /* 0x000000040000795c */ /* 0x000fe20000300000 */
.L_x_33:
[----:B------:R-:W-:Y:S01]  /*3d30*/  UIADD3 UR4, UR6, 0x4, URZ ;  /* 0x0000000406047890 */ /* 0x000fe2000fffe03f */
[----:B------:R-:W-:Y:S01]  /*3d40*/  WARPGROUP.ARRIVE ;  /* 0x00000000000079c5 */ /* 0x000fe20000000000 */
[----:B------:R-:W-:Y:S01]  /*3d50*/  UMOV UR11, 0x40000040 ;  /* 0x40000040000b7882 */ /* 0x000fe20000000000 */
[----:B------:R-:W-:-:S04]  /*3d60*/  VIADD R8, R8, 0x1 ;  /* 0x0000000108087836 */ /* 0x000fc80000000000 */
[----:B------:R-:W-:Y:S01]  /*3d70*/  UMOV UR10, UR4 ;  /* 0x00000004000a7c82 */ /* 0x000fe20008000000 */
[C---:B------:R-:W-:Y:S01]  /*3d80*/  ISETP.NE.AND P2, PT, R8.reuse, 0x7, PT ;  /* 0x000000070800780c */ /* 0x040fe20003f45270 */
[----:B------:R-:W-:Y:S03]  /*3d90*/  QGMMA.64x128x32.F32.E4M3.E5M2 R24, R88, gdesc[UR8], R24, gsb0 ;  /* 0x01e0000858187df3 */ /* 0x000fe60008002818 */
[----:B------:R-:W-:Y:S01]  /*3da0*/  SEL R8, R8, RZ, P2 ;  /* 0x000000ff08087207 */ /* 0x000fe20001000000 */
[----:B------:R-:W-:Y:S02]  /*3db0*/  WARPGROUP.DEPBAR.LE gsb0, 0x0 ;  /* 0x00008000000079c5 */ /* 0x000fe40000010000 */
[----:B0-----:R-:W-:Y:S04]  /*3dc0*/  LDS.U8 R7, [R101+0x3800] ;  /* 0x0038000065077984 */ /* 0x001fe80000000000 */
        /* <DEDUP_REMOVED lines=29> */
.L_x_34:
[----:B------:R-:W-:Y:S01]  /*3fa0*/  IMAD.SHL.U32 R7, R0, 0x4000, RZ ;  /* 0x0000400000077824 */ /* 0x000fe200078e00ff */
[----:B------:R-:W-:Y:S04]  /*3fb0*/  BSSY B0, `(.L_x_35) ;  /* 0x0000005000007945 */ /* 0x000fe80003800000 */
[----:B------:R-:W-:Y:S01]  /*3fc0*/  IADD3 R14, R3, R7, R104 ;  /* 0x00000007030e7210 */ /* 0x000fe20007ffe068 */
[----:B------:R-:W-:Y:S06]  /*3fd0*/  @P1 BRA `(.L_x_36) ;  /* 0x0000000000081947 */ /* 0x000fec0003800000 */
[----:B------:R-:W0:Y:S02]  /*3fe0*/  SYNCS.PHASECHK.TRANS64.TRYWAIT P1, [R23+URZ], R126 ;  /* 0x0000007e170075a7 */ /* 0x000e24000802017f */
[----:B0-----:R-:W-:Y:S05]  /*3ff0*/  @!P1 BRA `(.L_x_37) ;  /* 0x0000007c00849947 */ /* 0x001fea0003800000 */
.L_x_36:
[----:B------:R-:W-:Y:S05]  /*4000*/  BSYNC B0 ;  /* 0x0000000000007941 */ /* 0x000fea0003800000 */
.L_x_35:
[--C-:B------:R-:W-:Y:S01]  /*4010*/  IMAD.IADD R88, R108, 0x1, R14.reuse ;  /* 0x000000016c587824 */ /* 0x100fe200078e020e */
[----:B------:R-:W-:Y:S01]  /*4020*/  LDS.U8 R10, [R14+0x800] ;  /* 0x000800000e0a7984 */ /* 0x000fe20000000000 */
[----:B------:R-:W-:-:S03]  /*4030*/  IMAD.IADD R125, R109, 0x1, R14 ;  /* 0x000000016d7d7824 */ /* 0x000fc600078e020e */
[----:B------:R-:W1:Y:S01]  /*4040*/  LDS.U8 R13, [R88+0x800] ;  /* 0x00080000580d7984 */ /* 0x000e620000000000 */
[----:B------:R-:W-:-:S03]  /*4050*/  IMAD.IADD R90, R108, 0x1, R125 ;  /* 0x000000016c5a7824 */ /* 0x000fc600078e027d */
[----:B------:R-:W-:Y:S04]  /*4060*/  LDS.U8 R12, [R14+0x808] ;  /* 0x000808000e0c7984 */ /* 0x000fe80000000000 */
[----:B------:R-:W-:Y:S04]  /*4070*/  LDS.U8 R20, [R14+0x1000] ;  /* 0x001000000e147984 */ /* 0x000fe80000000000 */
[----:B------:R-:W-:Y:S04]  /*4080*/  LDS.U8 R22, [R14+0x1008] ;  /* 0x001008000e167984 */ /* 0x000fe80000000000 */
[----:B0-----:R-:W0:Y:S04]  /*4090*/  LDS.U8 R23, [R88+0x808] ;  /* 0x0008080058177984 */ /* 0x001e280000000000 */
[----:B------:R-:W2:Y:S04]  /*40a0*/  LDS.U8 R91, [R88+0x1000] ;  /* 0x00100000585b7984 */ /* 0x000ea80000000000 */
[----:B------:R-:W3:Y:S04]  /*40b0*/  LDS.U8 R119, [R88+0x1008] ;  /* 0x0010080058777984 */ /* 0x000ee80000000000 */
[----:B------:R-:W4:Y:S04]  /*40c0*/  LDS.U8 R15, [R125+0x800] ;  /* 0x000800007d0f7984 */ /* 0x000f280000000000 */
[----:B------:R-:W4:Y:S04]  /*40d0*/  LDS.U8 R89, [R125+0x808] ;  /* 0x000808007d597984 */ /* 0x000f280000000000 */
[----:B------:R-:W4:Y:S04]  /*40e0*/  LDS.U8 R115, [R125+0x1000] ;  /* 0x001000007d737984 */ /* 0x000f280000000000 */
[----:B------:R-:W4:Y:S01]  /*40f0*/  LDS.U8 R121, [R125+0x1008] ;  /* 0x001008007d797984 */ /* 0x000f220000000000 */
[----:B-1----:R-:W-:Y:S01]  /*4100*/  PRMT R10, R13, 0x7604, R10 ;  /* 0x000076040d0a7816 */ /* 0x002fe2000000000a */
[----:B------:R-:W-:-:S02]  /*4110*/  IMAD.MOV.U32 R13, RZ, RZ, RZ ;  /* 0x000000ffff0d7224 */ /* 0x000fc400078e00ff */
[----:B------:R-:W1:Y:S04]  /*4120*/  LDS.U8 R21, [R90+0x800] ;  /* 0x000800005a157984 */ /* 0x000e680000000000 */
[----:B------:R-:W1:Y:S04]  /*4130*/  LDS.U8 R14, [R90+0x808] ;  /* 0x000808005a0e7984 */ /* 0x000e680000000000 */
[----:B------:R-:W1:Y:S04]  /*4140*/  LDS.U8 R117, [R90+0x1000] ;  /* 0x001000005a757984 */ /* 0x000e680000000000 */
[----:B------:R1:W1:Y:S01]  /*4150*/  LDS.U8 R123, [R90+0x1008] ;  /* 0x001008005a7b7984 */ /* 0x0002620000000000 */
[----:B0-----:R-:W-:-:S02]  /*4160*/  PRMT R12, R23, 0x7604, R12 ;  /* 0x00007604170c7816 */ /* 0x001fc4000000000c */
[----:B--2---:R-:W-:Y:S02]  /*4170*/  PRMT R20, R91, 0x7604, R20 ;  /* 0x000076045b147816 */ /* 0x004fe40000000014 */
[----:B---3--:R-:W-:Y:S02]  /*4180*/  PRMT R22, R119, 0x7604, R22 ;  /* 0x0000760477167816 */ /* 0x008fe40000000016 */
[----:B----4-:R-:W-:Y:S02]  /*4190*/  PRMT R10, R15, 0x7054, R10 ;  /* 0x000070540f0a7816 */ /* 0x010fe4000000000a */
[----:B------:R-:W-:Y:S01]  /*41a0*/  PRMT R89, R89, 0x7054, R12 ;  /* 0x0000705459597816 */ /* 0x000fe2000000000c */
[----:B------:R-:W-:Y:S01]  /*41b0*/  IMAD.MOV.U32 R12, RZ, RZ, R5 ;  /* 0x000000ffff0c7224 */ /* 0x000fe200078e0005 */
[----:B------:R-:W-:Y:S02]  /*41c0*/  PRMT R20, R115, 0x7054, R20 ;  /* 0x0000705473147816 */ /* 0x000fe40000000014 */
[----:B------:R-:W-:-:S02]  /*41d0*/  PRMT R22, R121, 0x7054, R22 ;  /* 0x0000705479167816 */ /* 0x000fc40000000016 */
[----:B-1----:R-:W-:Y:S01]  /*41e0*/  PRMT R88, R21, 0x654, R10 ;  /* 0x0000065415587816 */ /* 0x002fe2000000000a */
[----:B------:R-:W-:Y:S01]  /*41f0*/  IMAD.MOV.U32 R10, RZ, RZ, R6 ;  /* 0x000000ffff0a7224 */ /* 0x000fe200078e0006 */
[----:B------:R-:W-:Y:S02]  /*4200*/  PRMT R89, R14, 0x654, R89 ;  /* 0x000006540e597816 */ /* 0x000fe40000000059 */
[----:B------:R-:W-:Y:S02]  /*4210*/  PRMT R90, R117, 0x654, R20 ;  /* 0x00000654755a7816 */ /* 0x000fe40000000014 */
[----:B------:R-:W-:-:S07]  /*4220*/  PRMT R91, R123, 0x654, R22 ;  /* 0x000006547b5b7816 */ /* 0x000fce0000000016 */
.L_x_39:
[----:B------:R-:W-:Y:S01]  /*4230*/  IMAD R14, R13, 0x2, R4 ;  /* 0x000000020d0e7824 */ /* 0x000fe200078e0204 */
[----:B0-----:R-:W-:Y:S01]  /*4240*/  LOP3.LUT R20, R12, 0x7, RZ, 0xc0, !PT ;  /* 0x000000070c147812 */ /* 0x001fe200078ec0ff */
[----:B------:R-:W-:Y:S01]  /*4250*/  IMAD.MOV.U32 R134, RZ, RZ, 0x70 ;  /* 0x00000070ff867424 */ /* 0x000fe200078e00ff */
[----:B------:R-:W-:Y:S01]  /*4260*/  UMOV UR4, 0xffffffff ;  /* 0xffffffff00047882 */ /* 0x000fe20000000000 */
[C---:B------:R-:W-:Y:S01]  /*4270*/  VIADD R21, R14.reuse, 0xfffffffc ;  /* 0xfffffffc0e157836 */ /* 0x040fe20000000000 */
[----:B------:R-:W-:Y:S01]  /*4280*/  ISETP.GE.AND P1, PT, R14, 0x4, PT ;  /* 0x000000040e00780c */ /* 0x000fe20003f26270 */
[----:B------:R-:W-:Y:S01]  /*4290*/  IMAD.MOV.U32 R123, RZ, RZ, 0x240 ;  /* 0x00000240ff7b7424 */ /* 0x000fe200078e00ff */
[----:B------:R-:W-:Y:S02]  /*42a0*/  SHF.R.S32.HI R12, RZ, 0x3, R12 ;  /* 0x00000003ff0c7819 */ /* 0x000fe4000001140c */
        /* <DEDUP_REMOVED lines=8> */
[----:B------:R-:W-:Y:S02]  /*4330*/  LOP3.LUT R22, R15, 0x70, RZ, 0xc0, !PT ;  /* 0x000000700f167812 */ /* 0x000fe400078ec0ff */
[----:B------:R-:W-:Y:S01]  /*4340*/  SEL R14, R14, R21, !P3 ;  /* 0x000000150e0e7207 */ /* 0x000fe20005800000 */
[----:B------:R-:W-:Y:S01]  /*4350*/  IMAD R23, R111, R23, R106 ;  /* 0x000000176f177224 */ /* 0x000fe200078e026a */
[----:B------:R-:W-:Y:S01]  /*4360*/  SHF.R.S32.HI R10, RZ, 0x3, R10 ;  /* 0x00000003ff0a7819 */ /* 0x000fe2000001140a */
[----:B------:R-:W-:Y:S01]  /*4370*/  IMAD R22, R21, 0x800, R22 ;  /* 0x0000080015167824 */ /* 0x000fe200078e0216 */
[----:B------:R-:W-:-:S04]  /*4380*/  LOP3.LUT R15, R14, 0x1, RZ, 0xc0, !PT ;  /* 0x000000010e0f7812 */ /* 0x000fc800078ec0ff */
[----:B------:R-:W-:Y:S01]  /*4390*/  ISETP.NE.U32.AND P4, PT, R15, 0x1, PT ;  /* 0x000000010f00780c */ /* 0x000fe20003f85070 */
[----:B------:R-:W-:Y:S01]  /*43a0*/  VIADD R15, R21, 0x1 ;  /* 0x00000001150f7836 */ /* 0x000fe20000000000 */
[----:B------:R-:W-:Y:S01]  /*43b0*/  IADD3 R116, R23, R22, R7 ;  /* 0x0000001617747210 */ /* 0x000fe20007ffe007 */
[----:B------:R-:W-:Y:S01]  /*43c0*/  IMAD.SHL.U32 R23, R14, 0x10, RZ ;  /* 0x000000100e177824 */ /* 0x000fe200078e00ff */
[----:B------:R-:W-:Y:S02]  /*43d0*/  R2P PR, R20, 0x6 ;  /* 0x0000000614007804 */ /* 0x000fe40000000000 */
[----:B------:R-:W-:Y:S01]  /*43e0*/  SEL R22, R15, R20, !P3 ;  /* 0x000000140f167207 */ /* 0x000fe20005800000 */
[----:B------:R-:W-:Y:S01]  /*43f0*/  IMAD.IADD R122, R3, 0x1, R116 ;  /* 0x00000001037a7824 */ /* 0x000fe200078e0274 */
[----:B------:R-:W-:Y:S02]  /*4400*/  LOP3.LUT R23, R23, 0x70, RZ, 0xc0, !PT ;  /* 0x0000007017177812 */ /* 0x000fe400078ec0ff */
[----:B------:R-:W-:Y:S01]  /*4410*/  SEL R115, R134, 0x90, !P4 ;  /* 0x0000009086737807 */ /* 0x000fe20006000000 */
[----:B------:R-:W-:Y:S01]  /*4420*/  VIADD R116, R122, 0x1c920 ;  /* 0x0001c9207a747836 */ /* 0x000fe20000000000 */
[----:B------:R-:W-:Y:S01]  /*4430*/  SEL R15, R123, 0x1c0, !P2 ;  /* 0x000001c07b0f7807 */ /* 0x000fe20005000000 */
[----:B------:R-:W-:Y:S01]  /*4440*/  IMAD R118, R22, 0x800, R23 ;  /* 0x0000080016767824 */ /* 0x000fe200078e0217 */
[----:B------:R0:W1:Y:S01]  /*4450*/  LDS.U8 R119, [R122+0x1cc00] ;  /* 0x01cc00007a777984 */ /* 0x0000620000000000 */
[----:B------:R-:W-:-:S02]  /*4460*/  IMAD R115, R111, R115, R106 ;  /* 0x000000736f737224 */ /* 0x000fc400078e026a */
[----:B------:R-:W-:Y:S02]  /*4470*/  VIADD R23, R122, 0x1c800 ;  /* 0x0001c8007a177836 */ /* 0x000fe40000000000 */
[----:B------:R-:W-:Y:S01]  /*4480*/  IMAD.IADD R125, R15, 0x1, R122 ;  /* 0x000000010f7d7824 */ /* 0x000fe200078e027a */
[----:B------:R-:W-:Y:S01]  /*4490*/  IADD3 R118, R115, R118, R7 ;  /* 0x0000007673767210 */ /* 0x000fe20007ffe007 */
[----:B------:R-:W-:Y:S01]  /*44a0*/  @P1 VIADD R116, R23, 0xe0 ;  /* 0x000000e017741836 */ /* 0x000fe20000000000 */
[----:B------:R-:W-:Y:S01]  /*44b0*/  R2P PR, R14, 0x6 ;  /* 0x000000060e007804 */ /* 0x000fe20000000000 */
[----:B------:R0:W2:Y:S02]  /*44c0*/  LDS.U8 R23, [R122+0x1c800] ;  /* 0x01c800007a177984 */ /* 0x0000a40000000000 */
[----:B------:R-:W-:Y:S02]  /*44d0*/  IMAD.IADD R132, R3, 0x1, R118 ;  /* 0x0000000103847824 */ /* 0x000fe400078e0276 */
[----:B------:R-:W-:Y:S01]  /*44e0*/  SEL R123, R123, 0x1c0, !P2 ;  /* 0x000001c07b7b7807 */ /* 0x000fe20005000000 */
[----:B------:R-:W-:Y:S01]  /*44f0*/  IMAD.IADD R15, R15, 0x1, R116 ;  /* 0x000000010f0f7824 */ /* 0x000fe200078e0274 */
[----:B------:R0:W3:Y:S01]  /*4500*/  LDS.U8 R117, [R125+0x1c800] ;  /* 0x01c800007d757984 */ /* 0x0000e20000000000 */
[----:B------:R-:W-:-:S02]  /*4510*/  VIADD R115, R132, 0x1c800 ;  /* 0x0001c80084737836 */ /* 0x000fc40000000000 */
[----:B------:R-:W-:Y:S01]  /*4520*/  VIADD R126, R132, 0x1c920 ;  /* 0x0001c920847e7836 */ /* 0x000fe20000000000 */
[----:B------:R0:W4:Y:S01]  /*4530*/  LDS.U8 R121, [R125+0x1cc00] ;  /* 0x01cc00007d797984 */ /* 0x0001220000000000 */
[----:B------:R-:W-:Y:S02]  /*4540*/  IMAD.IADD R133, R123, 0x1, R132 ;  /* 0x000000017b857824 */ /* 0x000fe400078e0284 */
[----:B------:R-:W-:Y:S01]  /*4550*/  @P1 VIADD R126, R115, 0xe0 ;  /* 0x000000e0737e1836 */ /* 0x000fe20000000000 */
[----:B------:R0:W0:Y:S03]  /*4560*/  LDS.U8 R120, [R116+0x400] ;  /* 0x0004000074787984 */ /* 0x0000260000000000 */
        /* <DEDUP_REMOVED lines=14> */
.L_x_216:
[C---:B------:R-:W-:Y:S01]  /*4650*/  R2P PR, R21.reuse, 0x6 ;  /* 0x0000000615007804 */ /* 0x040fe20000000000 */
[----:B0-----:R-:W-:Y:S01]  /*4660*/  IMAD.MOV.U32 R127, RZ, RZ, 0x120 ;  /* 0x00000120ff7f7424 */ /* 0x001fe200078e00ff */
[C---:B------:R-:W-:Y:S01]  /*4670*/  LOP3.LUT R15, R21.reuse, 0x1, RZ, 0xc0, !PT ;  /* 0x00000001150f7812 */ /* 0x040fe200078ec0ff */
[----:B------:R-:W-:Y:S02]  /*4680*/  IMAD.SHL.U32 R21, R21, 0x10, RZ ;  /* 0x0000001015157824 */ /* 0x000fe400078e00ff */
[----:B------:R-:W-:Y:S01]  /*4690*/  VIADD R13, R13, 0x1 ;  /* 0x000000010d0d7836 */ /* 0x000fe20000000000 */
[----:B------:R-:W-:Y:S02]  /*46a0*/  ISETP.NE.U32.AND P3, PT, R15, 0x1, PT ;  /* 0x000000010f00780c */ /* 0x000fe40003f65070 */
[----:B------:R-:W-:Y:S02]  /*46b0*/  SEL R126, R127, 0xe0, !P1 ;  /* 0x000000e07f7e7807 */ /* 0x000fe40004800000 */
[----:B------:R-:W-:-:S02]  /*46c0*/  SEL R15, R134, 0x90, !P3 ;  /* 0x00000090860f7807 */ /* 0x000fc40005800000 */
[----:B------:R-:W-:Y:S01]  /*46d0*/  LOP3.LUT R21, R21, 0x70, RZ, 0xc0, !PT ;  /* 0x0000007015157812 */ /* 0x000fe200078ec0ff */
[----:B------:R-:W-:-:S04]  /*46e0*/  IMAD R126, R111, R126, RZ ;  /* 0x0000007e6f7e7224 */ /* 0x000fc800078e02ff */
[----:B------:R-:W-:Y:S02]  /*46f0*/  IMAD R15, R106, R15, R126 ;  /* 0x0000000f6a0f7224 */ /* 0x000fe400078e027e */
[----:B------:R-:W-:Y:S01]  /*4700*/  IMAD R20, R20, 0x800, R21 ;  /* 0x0000080014147824 */ /* 0x000fe200078e0215 */
[----:B------:R-:W-:-:S04]  /*4710*/  LOP3.LUT R21, R22, 0x1, RZ, 0xc0, !PT ;  /* 0x0000000116157812 */ /* 0x000fc800078ec0ff */
[----:B------:R-:W-:-:S05]  /*4720*/  IADD3 R20, R15, R20, R7 ;  /* 0x000000140f147210 */ /* 0x000fca0007ffe007 */
[----:B------:R-:W-:-:S04]  /*4730*/  IMAD.IADD R126, R3, 0x1, R20 ;  /* 0x00000001037e7824 */ /* 0x000fc800078e0214 */
        /* <DEDUP_REMOVED lines=9> */
[----:B------:R-:W-:Y:S01]  /*47d0*/  SEL R127, R134, 0x90, !P3 ;  /* 0x00000090867f7807 */ /* 0x000fe20005800000 */
[----:B------:R0:W-:Y:S01]  /*47e0*/  STS.U8 [R126+0x1cc00], R117 ;  /* 0x01cc00757e007388 */ /* 0x0001e20000000000 */
[----:B------:R-:W-:Y:S01]  /*47f0*/  LOP3.LUT R21, R22, 0x70, RZ, 0xc0, !PT ;  /* 0x0000007016157812 */ /* 0x000fe200078ec0ff */
[----:B------:R-:W-:Y:S01]  /*4800*/  IMAD R20, R111, R20, RZ ;  /* 0x000000146f147224 */ /* 0x000fe200078e02ff */
[----:B------:R-:W-:Y:S01]  /*4810*/  ISETP.NE.AND P1, PT, R13, 0x4, PT ;  /* 0x000000040d00780c */ /* 0x000fe20003f25270 */
[----:B------:R0:W-:Y:S02]  /*4820*/  STS.U8 [R15+0x400], R118 ;  /* 0x000400760f007388 */ /* 0x0001e40000000000 */
[----:B------:R-:W-:Y:S02]  /*4830*/  IMAD R20, R106, R127, R20 ;  /* 0x0000007f6a147224 */ /* 0x000fe400078e0214 */
[----:B------:R-:W-:Y:S01]  /*4840*/  IMAD R14, R14, 0x800, R21 ;  /* 0x000008000e0e7824 */ /* 0x000fe200078e0215 */
[----:B------:R0:W-:Y:S04]  /*4850*/  STS.U8 [R126+0x1c801], R119 ;  /* 0x01c801777e007388 */ /* 0x0001e80000000000 */
[----:B------:R-:W-:Y:S01]  /*4860*/  IADD3 R14, R20, R14, R7 ;  /* 0x0000000e140e7210 */ /* 0x000fe20007ffe007 */
[----:B------:R0:W-:Y:S04]  /*4870*/  STS.U8 [R15+0x1], R120 ;  /* 0x000001780f007388 */ /* 0x0001e80000000000 */
[----:B------:R-:W-:Y:S01]  /*4880*/  IMAD.IADD R21, R3, 0x1, R14 ;  /* 0x0000000103157824 */ /* 0x000fe200078e020e */
[----:B------:R0:W-:Y:S03]  /*4890*/  STS.U8 [R126+0x1cc01], R121 ;  /* 0x01cc01797e007388 */ /* 0x0001e60000000000 */
[C---:B------:R-:W-:Y:S01]  /*48a0*/  VIADD R14, R21.reuse, 0x1c800 ;  /* 0x0001c800150e7836 */ /* 0x040fe20000000000 */
[----:B------:R0:W-:Y:S01]  /*48b0*/  STS.U8 [R15+0x401], R122 ;  /* 0x0004017a0f007388 */ /* 0x0001e20000000000 */
[----:B------:R-:W-:-:S02]  /*48c0*/  VIADD R20, R21, 0x1ca40 ;  /* 0x0001ca4015147836 */ /* 0x000fc40000000000 */
[----:B------:R-:W-:Y:S01]  /*48d0*/  @P2 VIADD R20, R14, 0x1c0 ;  /* 0x000001c00e142836 */ /* 0x000fe20000000000 */
        /* <DEDUP_REMOVED lines=17> */
[----:B------:R-:W-:Y:S05]  /*49f0*/  WARPSYNC.ALL ;  /* 0x0000000000007948 */ /* 0x000fea0003800000 */
[----:B------:R-:W-:Y:S01]  /*4a00*/  UIADD3 UR4, UR6, 0x6, URZ ;  /* 0x0000000606047890 */ /* 0x000fe2000fffe03f */
[----:B------:R-:W-:Y:S01]  /*4a10*/  WARPGROUP.ARRIVE ;  /* 0x00000000000079c5 */ /* 0x000fe20000000000 */
[----:B------:R-:W-:Y:S01]  /*4a20*/  UMOV UR11, 0x40000040 ;  /* 0x40000040000b7882 */ /* 0x000fe20000000000 */
[C---:B------:R-:W-:Y:S01]  /*4a30*/  ISETP.GT.AND P1, PT, R9.reuse, 0x2, PT ;  /* 0x000000020900780c */ /* 0x040fe20003f24270 */
[----:B------:R-:W-:-:S03]  /*4a40*/  VIADD R9, R9, 0xffffffff ;  /* 0xffffffff09097836 */ /* 0x000fc60000000000 */
[----:B------:R-:W-:Y:S01]  /*4a50*/  UMOV UR10, UR4 ;  /* 0x00000004000a7c82 */ /* 0x000fe20008000000 */
[----:B------:R-:W-:Y:S01]  /*4a60*/  R2UR UR4, R0 ;  /* 0x00000000000472ca */ /* 0x000fe200000e0000 */
[----:B------:R-:W-:Y:S03]  /*4a70*/  QGMMA.64x128x32.F32.E4M3.E5M2 R24, R100, gdesc[UR8], R24, gsb0 ;  /* 0x01e0000864187df3 */ /* 0x000fe60008002818 */
[----:B------:R-:W-:-:S04]  /*4a80*/  WARPGROUP.DEPBAR.LE gsb0, 0x0 ;  /* 0x00008000000079c5 */ /* 0x000fc80000010000 */
[----:B------:R-:W-:Y:S07]  /*4a90*/  @P1 BRA `(.L_x_40) ;  /* 0xffffffec00001947 */ /* 0x000fee000383ffff */
.L_x_30:
[----:B0-----:R-:W-:Y:S01]  /*4aa0*/  IADD3 R20, R3, R7, R104 ;  /* 0x0000000703147210 */ /* 0x001fe20007ffe068 */
[----:B------:R-:W-:Y:S01]  /*4ab0*/  IMAD.MOV.U32 R5, RZ, RZ, 0x40000040 ;  /* 0x40000040ff057424 */ /* 0x000fe200078e00ff */
[----:B------:R-:W-:Y:S01]  /*4ac0*/  LEA R4, R0, UR7, 0xa ;  /* 0x0000000700047c11 */ /* 0x000fe2000f8e50ff */
[----:B------:R-:W-:Y:S02]  /*4ad0*/  IMAD.MOV.U32 R7, RZ, RZ, 0x40000040 ;  /* 0x40000040ff077424 */ /* 0x000fe400078e00ff */
[--C-:B------:R-:W-:Y:S01]  /*4ae0*/  IMAD.IADD R123, R109, 0x1, R20.reuse ;  /* 0x000000016d7b7824 */ /* 0x100fe200078e0214 */
[----:B------:R-:W-:Y:S01]  /*4af0*/  LDS.U8 R0, [R20+0x1800] ;  /* 0x0018000014007984 */ /* 0x000fe20000000000 */
[----:B------:R-:W-:Y:S01]  /*4b00*/  IMAD.IADD R22, R108, 0x1, R20 ;  /* 0x000000016c167824 */ /* 0x000fe200078e0214 */
[----:B------:R-:W-:Y:S01]  /*4b10*/  R2UR UR6, R4 ;  /* 0x00000000040672ca */ /* 0x000fe200000e0000 */
[----:B------:R-:W-:Y:S01]  /*4b20*/  IMAD.IADD R100, R108, 0x1, R123 ;  /* 0x000000016c647824 */ /* 0x000fe200078e027b */
[----:B------:R-:W-:Y:S01]  /*4b30*/  LDS.U8 R10, [R20+0x1808] ;  /* 0x00180800140a7984 */ /* 0x000fe20000000000 */
[----:B------:R-:W-:Y:S01]  /*4b40*/  R2UR UR7, R5 ;  /* 0x00000000050772ca */ /* 0x000fe200000e0000 */
[----:B------:R-:W-:-:S02]  /*4b50*/  VIADD R6, R4, 0x2 ;  /* 0x0000000204067836 */ /* 0x000fc40000000000 */
[----:B------:R-:W-:Y:S04]  /*4b60*/  LDS.U8 R12, [R20+0x2000] ;  /* 0x00200000140c7984 */ /* 0x000fe80000000000 */
[----:B------:R-:W-:Y:S04]  /*4b70*/  LDS.U8 R14, [R20+0x2008] ;  /* 0x00200800140e7984 */ /* 0x000fe80000000000 */
[----:B------:R-:W0:Y:S04]  /*4b80*/  LDS.U8 R9, [R22+0x1800] ;  /* 0x0018000016097984 */ /* 0x000e280000000000 */
[----:B------:R-:W1:Y:S04]  /*4b90*/  LDS.U8 R11, [R123+0x1800] ;  /* 0x001800007b0b7984 */ /* 0x000e680000000000 */
[----:B------:R-:W2:Y:S04]  /*4ba0*/  LDS.U8 R15, [R22+0x1808] ;  /* 0x00180800160f7984 */ /* 0x000ea80000000000 */
[----:B------:R-:W3:Y:S04]  /*4bb0*/  LDS.U8 R21, [R123+0x1808] ;  /* 0x001808007b157984 */ /* 0x000ee80000000000 */
[----:B------:R-:W4:Y:S04]  /*4bc0*/  LDS.U8 R101, [R22+0x2000] ;  /* 0x0020000016657984 */ /* 0x000f280000000000 */
[----:B------:R-:W4:Y:S04]  /*4bd0*/  LDS.U8 R103, [R123+0x2000] ;  /* 0x002000007b677984 */ /* 0x000f280000000000 */
[----:B------:R-:W4:Y:S04]  /*4be0*/  LDS.U8 R117, [R22+0x2008] ;  /* 0x0020080016757984 */ /* 0x000f280000000000 */
[----:B------:R-:W4:Y:S04]  /*4bf0*/  LDS.U8 R119, [R123+0x2008] ;  /* 0x002008007b777984 */ /* 0x000f280000000000 */
[----:B------:R-:W4:Y:S04]  /*4c00*/  LDS.U8 R13, [R100+0x1800] ;  /* 0x00180000640d7984 */ /* 0x000f280000000000 */
[----:B------:R-:W4:Y:S04]  /*4c10*/  LDS.U8 R23, [R100+0x1808] ;  /* 0x0018080064177984 */ /* 0x000f280000000000 */
[----:B------:R-:W4:Y:S01]  /*4c20*/  LDS.U8 R115, [R100+0x2000] ;  /* 0x0020000064737984 */ /* 0x000f220000000000 */
[----:B0-----:R-:W-:-:S03]  /*4c30*/  PRMT R0, R9, 0x7604, R0 ;  /* 0x0000760409007816 */ /* 0x001fc60000000000 */
[----:B------:R-:W0:Y:S01]  /*4c40*/  LDS.U8 R121, [R100+0x2008] ;  /* 0x0020080064797984 */ /* 0x000e220000000000 */
[----:B-1----:R-:W-:Y:S01]  /*4c50*/  PRMT R0, R11, 0x7054, R0 ;  /* 0x000070540b007816 */ /* 0x002fe20000000000 */
[----:B------:R-:W-:Y:S01]  /*4c60*/  @!PT LDS RZ, [RZ] ;  /* 0x00000000fffff984 */ /* 0x000fe20000000800 */
[----:B------:R-:W-:Y:S01]  /*4c70*/  @!PT LDS RZ, [RZ] ;  /* 0x00000000fffff984 */ /* 0x000fe20000000800 */
[----:B------:R-:W-:Y:S01]  /*4c80*/  @!PT LDS RZ, [RZ] ;  /* 0x00000000fffff984 */ /* 0x000fe20000000800 */
[----:B------:R-:W-:Y:S01]  /*4c90*/  @!PT LDS RZ, [RZ] ;  /* 0x00000000fffff984 */ /* 0x000fe20000000800 */
[----:B------:R1:W-:Y:S06]  /*4ca0*/  MEMBAR.ALL.CTA ;  /* 0x0000000000007992 */ /* 0x0003ec0000008000 */
[----:B-1----:R-:W1:Y:S01]  /*4cb0*/  FENCE.VIEW.ASYNC.S ;  /* 0x00000000000073c6 */ /* 0x002e620000000000 */
[----:B--2---:R-:W-:-:S04]  /*4cc0*/  PRMT R10, R15, 0x7604, R10 ;  /* 0x000076040f0a7816 */ /* 0x004fc8000000000a */
[----:B---3--:R-:W-:Y:S02]  /*4cd0*/  PRMT R10, R21, 0x7054, R10 ;  /* 0x00007054150a7816 */ /* 0x008fe4000000000a */
[----:B----4-:R-:W-:-:S04]  /*4ce0*/  PRMT R12, R101, 0x7604, R12 ;  /* 0x00007604650c7816 */ /* 0x010fc8000000000c */
[----:B------:R-:W-:Y:S02]  /*4cf0*/  PRMT R12, R103, 0x7054, R12 ;  /* 0x00007054670c7816 */ /* 0x000fe4000000000c */
[----:B------:R-:W-:-:S04]  /*4d00*/  PRMT R14, R117, 0x7604, R14 ;  /* 0x00007604750e7816 */ /* 0x000fc8000000000e */
[----:B------:R-:W-:Y:S01]  /*4d10*/  PRMT R14, R119, 0x7054, R14 ;  /* 0x00007054770e7816 */ /* 0x000fe2000000000e */
[----:B-1----:R-:W-:Y:S06]  /*4d20*/  BAR.SYNC.DEFER_BLOCKING 0x2, 0x100 ;  /* 0x0084000000007b1d */ /* 0x002fec0000010000 */
[----:B------:R-:W-:-:S06]  /*4d30*/  WARPGROUP.ARRIVE ;  /* 0x00000000000079c5 */ /* 0x000fcc0000000000 */
[----:B------:R-:W-:Y:S01]  /*4d40*/  QGMMA.64x128x32.F32.E4M3.E5M2 R24, R88, gdesc[UR4], R24, gsb0 ;  /* 0x01e0000458187df3 */ /* 0x000fe20008002818 */
[----:B------:R-:W-:Y:S02]  /*4d50*/  R2UR UR6, R6 ;  /* 0x00000000060672ca */ /* 0x000fe400000e0000 */
[----:B------:R-:W-:Y:S01]  /*4d60*/  R2UR UR7, R7 ;  /* 0x00000000070772ca */ /* 0x000fe200000e0000 */
[----:B------:R-:W-:Y:S02]  /*4d70*/  WARPGROUP.DEPBAR.LE gsb0, 0x0 ;  /* 0x00008000000079c5 */ /* 0x000fe40000010000 */
[----:B------:R-:W-:Y:S02]  /*4d80*/  PRMT R88, R13, 0x654, R0 ;  /* 0x000006540d587816 */ /* 0x000fe40000000000 */
[----:B------:R-:W-:Y:S02]  /*4d90*/  PRMT R89, R23, 0x654, R10 ;  /* 0x0000065417597816 */ /* 0x000fe4000000000a */
[----:B------:R-:W-:-:S02]  /*4da0*/  PRMT R90, R115, 0x654, R12 ;  /* 0x00000654735a7816 */ /* 0x000fc4000000000c */
[----:B0-----:R-:W-:-:S04]  /*4db0*/  PRMT R91, R121, 0x654, R14 ;  /* 0x00000654795b7816 */ /* 0x001fc8000000000e */
        /* <DEDUP_REMOVED lines=33> */
.L_x_41:
[----:B------:R-:W-:Y:S01]  /*4fd0*/  IMAD R8, R8, 0x8, R3 ;  /* 0x0000000808087824 */ /* 0x000fe200078e0203 */
[----:B------:R-:W-:-:S03]  /*4fe0*/  ISETP.GT.U32.AND P1, PT, R18, 0x1, PT ;  /* 0x000000011200780c */ /* 0x000fc60003f24070 */
[----:B------:R-:W-:-:S05]  /*4ff0*/  VIADD R8, R8, 0x38 ;  /* 0x0000003808087836 */ /* 0x000fca0000000000 */
[----:B------:R-:W-:-:S04]  /*5000*/  PRMT R8, RZ, 0x654, R8 ;  /* 0x00000654ff087816 */ /* 0x000fc80000000008 */
[----:B------:R0:W-:Y:S01]  /*5010*/  SYNCS.ARRIVE.TRANS64.RED.A1T0 RZ, [R8+URZ], RZ ;  /* 0x000000ff08ff79a7 */ /* 0x0001e2000810043f */
[----:B------:R-:W-:Y:S05]  /*5020*/  @P1 BRA `(.L_x_42) ;  /* 0x0000000000041947 */ /* 0x000fea0003800000 */
[----:B------:R-:W-:Y:S01]  /*5030*/  BPT.TRAP 0x1 ;  /* 0x000000040000795c */ /* 0x000fe20000300000 */
.L_x_42:
[C---:B------:R-:W-:Y:S01]  /*5040*/  VIADD R6, R4.reuse, 0x4 ;  /* 0x0000000404067836 */ /* 0x040fe20000000000 */
[----:B------:R-:W-:Y:S01]  /*5050*/  WARPGROUP.ARRIVE ;  /* 0x00000000000079c5 */ /* 0x000fe20000000000 */
[----:B------:R-:W-:Y:S02]  /*5060*/  IMAD.MOV.U32 R7, RZ, RZ, 0x40000040 ;  /* 0x40000040ff077424 */ /* 0x000fe400078e00ff */
[----:B------:R-:W-:Y:S01]  /*5070*/  VIADD R4, R4, 0x6 ;  /* 0x0000000604047836 */ /* 0x000fe20000000000 */
[----:B------:R-:W-:Y:S01]  /*5080*/  R2UR UR6, R6 ;  /* 0x00000000060672ca */ /* 0x000fe200000e0000 */
[----:B------:R-:W-:Y:S01]  /*5090*/  IMAD.MOV.U32 R5, RZ, RZ, 0x40000040 ;  /* 0x40000040ff057424 */ /* 0x000fe200078e00ff */
[----:B------:R-:W-:-:S13]  /*50a0*/  R2UR UR7, R7 ;  /* 0x00000000070772ca */ /* 0x000fda00000e0000 */
[----:B------:R-:W-:Y:S01]  /*50b0*/  QGMMA.64x128x32.F32.E4M3.E5M2 R24, R88, gdesc[UR4], R24, gsb0 ;  /* 0x01e0000458187df3 */ /* 0x000fe20008002818 */
[----:B------:R-:W-:Y:S02]  /*50c0*/  R2UR UR6, R4 ;  /* 0x00000000040672ca */ /* 0x000fe400000e0000 */
[----:B------:R-:W-:Y:S01]  /*50d0*/  R2UR UR7, R5 ;  /* 0x00000000050772ca */ /* 0x000fe200000e0000 */
[----:B------:R-:W-:Y:S02]  /*50e0*/  WARPGROUP.DEPBAR.LE gsb0, 0x0 ;  /* 0x00008000000079c5 */ /* 0x000fe40000010000 */
[----:B------:R-:W-:Y:S04]  /*50f0*/  LDS.U8 R0, [R20+0x3800] ;  /* 0x0038000014007984 */ /* 0x000fe80000000000 */
[----:B------:R-:W-:Y:S04]  /*5100*/  LDS.U8 R6, [R20+0x3808] ;  /* 0x0038080014067984 */ /* 0x000fe80000000000 */
[----:B0-----:R-:W-:Y:S04]  /*5110*/  LDS.U8 R8, [R20+0x4000] ;  /* 0x0040000014087984 */ /* 0x001fe80000000000 */
        /* <DEDUP_REMOVED lines=13> */
[----:B------:R0:W0:Y:S01]  /*51f0*/  LDS.U8 R12, [R100+0x4008] ;  /* 0x00400800640c7984 */ /* 0x0000220000000000 */
[----:B-1----:R-:W-:Y:S02]  /*5200*/  PRMT R6, R13, 0x7604, R6 ;  /* 0x000076040d067816 */ /* 0x002fe40000000006 */
[----:B--2---:R-:W-:Y:S02]  /*5210*/  PRMT R8, R21, 0x7604, R8 ;  /* 0x0000760415087816 */ /* 0x004fe40000000008 */
[----:B---3--:R-:W-:Y:S02]  /*5220*/  PRMT R10, R91, 0x7604, R10 ;  /* 0x000076045b0a7816 */ /* 0x008fe4000000000a */
[----:B----4-:R-:W-:Y:S02]  /*5230*/  PRMT R0, R9, 0x7054, R0 ;  /* 0x0000705409007816 */ /* 0x010fe40000000000 */
[----:B------:R-:W-:Y:S02]  /*5240*/  PRMT R6, R15, 0x7054, R6 ;  /* 0x000070540f067816 */ /* 0x000fe40000000006 */
[----:B------:R-:W-:-:S02]  /*5250*/  PRMT R8, R23, 0x7054, R8 ;  /* 0x0000705417087816 */ /* 0x000fc40000000008 */
[----:B------:R-:W-:Y:S02]  /*5260*/  PRMT R103, R103, 0x7054, R10 ;  /* 0x0000705467677816 */ /* 0x000fe4000000000a */
[----:B0-----:R-:W-:Y:S02]  /*5270*/  PRMT R100, R11, 0x654, R0 ;  /* 0x000006540b647816 */ /* 0x001fe40000000000 */
[----:B------:R-:W-:Y:S02]  /*5280*/  PRMT R101, R101, 0x654, R6 ;  /* 0x0000065465657816 */ /* 0x000fe40000000006 */
[----:B------:R-:W-:Y:S02]  /*5290*/  PRMT R102, R89, 0x654, R8 ;  /* 0x0000065459667816 */ /* 0x000fe40000000008 */
[----:B------:R-:W-:-:S04]  /*52a0*/  PRMT R103, R12, 0x654, R103 ;  /* 0x000006540c677816 */ /* 0x000fc80000000067 */
[----:B------:R-:W-:-:S06]  /*52b0*/  WARPGROUP.ARRIVE ;  /* 0x00000000000079c5 */ /* 0x000fcc0000000000 */
[----:B------:R-:W-:Y:S03]  /*52c0*/  QGMMA.64x128x32.F32.E4M3.E5M2 R24, R100, gdesc[UR4], R24, gsb0 ;  /* 0x01e0000464187df3 */ /* 0x000fe60008002818 */
[----:B------:R-:W-:Y:S02]  /*52d0*/  WARPGROUP.DEPBAR.LE gsb0, 0x0 ;  /* 0x00008000000079c5 */ /* 0x000fe40000010000 */
.L_x_25:
[----:B------:R-:W-:Y:S05]  /*52e0*/  @!P0 BRA `(.L_x_43) ;  /* 0x0000000000048947 */ /* 0x000fea0003800000 */
[----:B------:R-:W-:Y:S01]  /*52f0*/  BPT.TRAP 0x1 ;  /* 0x000000040000795c */ /* 0x000fe20000300000 */
.L_x_43:
[----:B------:R-:W-:Y:S01]  /*5300*/  UIADD3 UR6, UR44, UR41, URZ ;  /* 0x000000292c067290 */ /* 0x000fe2000fffe03f */
[----:B------:R-:W-:-:S03]  /*5310*/  ISETP.GT.U32.AND P0, PT, R18, 0x1, PT ;  /* 0x000000011200780c */ /* 0x000fc60003f04070 */
[----:B------:R-:W-:-:S04]  /*5320*/  UIMAD.WIDE.U32 UR4, UR6, 0x24924925, URZ ;  /* 0x24924925060478a5 */ /* 0x000fc8000f8e003f */
[----:B------:R-:W-:-:S04]  /*5330*/  UIADD3 UR4, UR6, -UR5, URZ ;  /* 0x8000000506047290 */ /* 0x000fc8000fffe03f */
[----:B------:R-:W-:-:S04]  /*5340*/  ULEA.HI UR4, UR4, UR5, URZ, 0x1f ;  /* 0x0000000504047291 */ /* 0x000fc8000f8ff83f */
[----:B------:R-:W-:-:S04]  /*5350*/  USHF.R.U32.HI UR4, URZ, 0x2, UR4 ;  /* 0x000000023f047899 */ /* 0x000fc80008011604 */
[----:B------:R-:W-:-:S06]  /*5360*/  UIMAD UR4, UR4, -0x7, UR6 ;  /* 0xfffffff9040478a4 */ /* 0x000fcc000f8e0206 */
[----:B------:R-:W-:-:S04]  /*5370*/  IMAD.U32 R0, RZ, RZ, UR4 ;  /* 0x00000004ff007e24 */ /* 0x000fc8000f8e00ff */
[----:B------:R-:W-:-:S04]  /*5380*/  IMAD R3, R0, 0x8, R3 ;  /* 0x0000000800037824 */ /* 0x000fc800078e0203 */
[----:B------:R-:W-:-:S05]  /*5390*/  VIADD R3, R3, 0x38 ;  /* 0x0000003803037836 */ /* 0x000fca0000000000 */
[----:B------:R-:W-:-:S04]  /*53a0*/  PRMT R3, RZ, 0x654, R3 ;  /* 0x00000654ff037816 */ /* 0x000fc80000000003 */
[----:B------:R0:W-:Y:S01]  /*53b0*/  SYNCS.ARRIVE.TRANS64.RED.A1T0 RZ, [R3+URZ], RZ ;  /* 0x000000ff03ff79a7 */ /* 0x0001e2000810043f */
[----:B------:R-:W-:Y:S05]  /*53c0*/  @P0 BRA `(.L_x_44) ;  /* 0x0000000000040947 */ /* 0x000fea0003800000 */
[----:B------:R-:W-:Y:S01]  /*53d0*/  BPT.TRAP 0x1 ;  /* 0x000000040000795c */ /* 0x000fe20000300000 */
.L_x_44:
[----:B------:R-:W-:Y:S01]  /*53e0*/  UIADD3 UR41, UR43, UR41, URZ ;  /* 0x000000292b297290 */ /* 0x000fe2000fffe03f */
[----:B------:R-:W-:Y:S01]  /*53f0*/  IMAD.SHL.U32 R94, R94, 0x80, RZ ;  /* 0x000000805e5e7824 */ /* 0x000fe200078e00ff */
[----:B------:R-:W-:Y:S01]  /*5400*/  ULDC UR7, c[0x0][0x288] ;  /* 0x0000a20000077ab9 */ /* 0x000fe20000000800 */
[----:B------:R-:W-:Y:S01]  /*5410*/  IMAD.SHL.U32 R10, R93, 0x80, RZ ;  /* 0x000000805d0a7824 */ /* 0x000fe200078e00ff */
[----:B------:R-:W-:Y:S01]  /*5420*/  UIMAD.WIDE.U32 UR4, UR41, 0x24924925, URZ ;  /* 0x24924925290478a5 */ /* 0x000fe2000f8e003f */
[----:B------:R-:W-:Y:S01]  /*5430*/  IMAD.MOV.U32 R0, RZ, RZ, -0x1 ;  /* 0xffffffffff007424 */ /* 0x000fe200078e00ff */
[----:B------:R-:W-:Y:S01]  /*5440*/  UISETP.GT.U32.AND UP0, UPT, UR41, 0x6, UPT ;  /* 0x000000062900788c */ /* 0x000fe2000bf04070 */
[----:B------:R-:W-:Y:S01]  /*5450*/  ISETP.GE.AND P0, PT, R94, UR7, PT ;  /* 0x000000075e007c0c */ /* 0x000fe2000bf06270 */
[----:B------:R-:W-:Y:S02]  /*5460*/  UIADD3 UR4, UR41, -UR5, URZ ;  /* 0x8000000529047290 */ /* 0x000fe4000fffe03f */
[----:B------:R-:W-:-:S02]  /*5470*/  UISETP.LT.U32.AND UP0, UPT, UR43, 0x7, UP0 ;  /* 0x000000072b00788c */ /* 0x000fc40008701070 */
[----:B------:R-:W-:Y:S02]  /*5480*/  ULEA.HI UR4, UR4, UR5, URZ, 0x1f ;  /* 0x0000000504047291 */ /* 0x000fe4000f8ff83f */
[----:B------:R-:W-:Y:S01]  /*5490*/  UISETP.GE.U32.AND UP1, UPT, UR43, 0x7, UPT ;  /* 0x000000072b00788c */ /* 0x000fe2000bf26070 */
[----:B------:R-:W-:Y:S01]  /*54a0*/  ULDC UR5, c[0x0][0x284] ;  /* 0x0000a10000057ab9 */ /* 0x000fe20000000800 */
[----:B------:R-:W-:Y:S01]  /*54b0*/  USEL UR6, URZ, 0x1, !UP0 ;  /* 0x000000013f067887 */ /* 0x000fe2000c000000 */
[----:B------:R-:W-:Y:S01]  /*54c0*/  ISETP.GE.OR P0, PT, R10, UR5, P0 ;  /* 0x000000050a007c0c */ /* 0x000fe20008706670 */
[----:B------:R-:W-:Y:S02]  /*54d0*/  USHF.R.U32.HI UR4, URZ, 0x2, UR4 ;  /* 0x000000023f047899 */ /* 0x000fe40008011604 */
[----:B------:R-:W-:Y:S02]  /*54e0*/  ULOP3.LUT UR40, UR40, UR6, URZ, 0x3c, !UPT ;  /* 0x0000000628287292 */ /* 0x000fe4000f8e3c3f */
[----:B------:R-:W-:-:S03]  /*54f0*/  UIMAD UR41, UR4, -0x7, UR41 ;  /* 0xfffffff9042978a4 */ /* 0x000fc6000f8e0229 */
[----:B------:R-:W-:-:S05]  /*5500*/  @UP1 ULOP3.LUT UR40, UR40, 0x1, UR4, 0x78, !UPT ;  /* 0x0000000128281892 */ /* 0x000fca000f8e7804 */
[----:B------:R-:W-:Y:S07]  /*5510*/  @P0 BRA `(.L_x_45) ;  /* 0x0000004400d00947 */ /* 0x000fee0003800000 */
[----:B------:R-:W1:Y:S01]  /*5520*/  LDC.64 R14, c[0x0][0x5c8] ;  /* 0x00017200ff0e7b82 */ /* 0x000e620000000a00 */
[----:B------:R-:W-:Y:S01]  /*5530*/  LOP3.LUT R8, R94, 0x6, R107, 0xf8, !PT ;  /* 0x000000065e087812 */ /* 0x000fe200078ef86b */
[----:B------:R-:W-:Y:S01]  /*5540*/  ULDC.64 UR4, c[0x0][0x5d0] ;  /* 0x0001740000047ab9 */ /* 0x000fe20000000a00 */
[----:B------:R-:W-:Y:S01]  /*5550*/  SHF.R.S32.HI R11, RZ, 0x1f, R92 ;  /* 0x0000001fff0b7819 */ /* 0x000fe2000001145c */
[----:B------:R-:W-:Y:S01]  /*5560*/  IMAD.WIDE R12, R93, 0x80, R96 ;  /* 0x000000805d0c7825 */ /* 0x000fe200078e0260 */
[--C-:B------:R-:W-:Y:S01]  /*5570*/  SHF.R.S32.HI R9, RZ, 0x1f, R8.reuse ;  /* 0x0000001fff097819 */ /* 0x100fe20000011408 */
[----:B------:R-:W-:Y:S02]  /*5580*/  BSSY B0, `(.L_x_45) ;  /* 0x000046d000007945 */ /* 0x000fe40003800000 */
[----:B0-----:R-:W-:Y:S02]  /*5590*/  IMAD R3, R11, UR4, RZ ;  /* 0x000000040b037c24 */ /* 0x001fe4000f8e02ff */
[----:B------:R-:W-:-:S04]  /*55a0*/  IMAD.WIDE.U32 R4, R92, UR4, R8 ;  /* 0x000000045c047c25 */ /* 0x000fc8000f8e0008 */
[----:B------:R-:W-:Y:S01]  /*55b0*/  IMAD R3, R92, UR5, R3 ;  /* 0x000000055c037c24 */ /* 0x000fe2000f8e0203 */
[----:B------:R-:W-:Y:S01]  /*55c0*/  ULDC.64 UR4, c[0x0][0x5c0] ;  /* 0x0001700000047ab9 */ /* 0x000fe20000000a00 */
[----:B------:R-:W-:Y:S02]  /*55d0*/  IMAD.IADD R20, R113, 0x1, -R10 ;  /* 0x0000000171147824 */ /* 0x000fe400078e0a0a */
[----:B------:R-:W-:Y:S02]  /*55e0*/  IMAD.IADD R5, R5, 0x1, R3 ;  /* 0x0000000105057824 */ /* 0x000fe400078e0203 */
[----:B-1----:R-:W-:-:S04]  /*55f0*/  IMAD R6, R13, R14, RZ ;  /* 0x0000000e0d067224 */ /* 0x002fc800078e02ff */
[C---:B------:R-:W-:Y:S02]  /*5600*/  IMAD R3, R12.reuse, R15, R6 ;  /* 0x0000000f0c037224 */ /* 0x040fe400078e0206 */
[----:B------:R-:W-:-:S04]  /*5610*/  IMAD.WIDE.U32 R6, R12, R14, R4 ;  /* 0x0000000e0c067225 */ /* 0x000fc800078e0004 */
[----:B------:R-:W-:Y:S01]  /*5620*/  IMAD.IADD R5, R7, 0x1, R3 ;  /* 0x0000000107057824 */ /* 0x000fe200078e0203 */
[----:B------:R-:W-:Y:S02]  /*5630*/  LEA R4, P0, R14, R6, 0x3 ;  /* 0x000000060e047211 */ /* 0x000fe400078018ff */
[----:B------:R-:W-:Y:S02]  /*5640*/  IADD3 R6, P1, R6, UR4, RZ ;  /* 0x0000000406067c10 */ /* 0x000fe4000ff3e0ff */
[----:B------:R-:W-:Y:S02]  /*5650*/  LEA.HI.X R3, R14, R5, R15, 0x3, P0 ;  /* 0x000000050e037211 */ /* 0x000fe400000f1c0f */
[----:B-----5:R-:W-:Y:S02]  /*5660*/  FSETP.NEU.AND P0, PT, R98, RZ, PT ;  /* 0x000000ff6200720b */ /* 0x020fe40003f0d000 */
[----:B------:R-:W-:Y:S02]  /*5670*/  IADD3 R4, P2, R4, UR4, RZ ;  /* 0x0000000404047c10 */ /* 0x000fe4000ff5e0ff */
[----:B------:R-:W-:-:S02]  /*5680*/  IADD3.X R7, R5, UR5, RZ, P1, !PT ;  /* 0x0000000505077c10 */ /* 0x000fc40008ffe4ff */
[----:B------:R-:W-:Y:S01]  /*5690*/  IADD3.X R5, R3, UR5, RZ, P2, !PT ;  /* 0x0000000503057c10 */ /* 0x000fe200097fe4ff */
[----:B------:R-:W-:-:S06]  /*56a0*/  IMAD.IADD R3, R99, 0x1, -R94 ;  /* 0x0000000163037824 */ /* 0x000fcc00078e0a5e */
[----:B------:R-:W-:Y:S05]  /*56b0*/  @!P0 BRA `(.L_x_46) ;  /* 0x00000034005c8947 */ /* 0x000fea0003800000 */
[----:B------:R-:W0:Y:S01]  /*56c0*/  LDC.64 R22, c[0x0][0x5b0] ;  /* 0x00016c00ff167b82 */ /* 0x000e220000000a00 */
[----:B------:R-:W-:Y:S01]  /*56d0*/  ULDC.64 UR4, c[0x0][0x5b8] ;  /* 0x00016e0000047ab9 */ /* 0x000fe20000000a00 */
[----:B------:R-:W-:Y:S01]  /*56e0*/  ISETP.GE.AND P0, PT, R20, 0x1, PT ;  /* 0x000000011400780c */ /* 0x000fe20003f06270 */
[----:B------:R-:W-:Y:S01]  /*56f0*/  IMAD R15, R11, UR4, RZ ;  /* 0x000000040b0f7c24 */ /* 0x000fe2000f8e02ff */
[----:B------:R-:W-:Y:S01]  /*5700*/  BSSY B1, `(.L_x_47) ;  /* 0x000000e000017945 */ /* 0x000fe20003800000 */
[C---:B------:R-:W-:Y:S01]  /*5710*/  IMAD.WIDE.U32 R10, R92.reuse, UR4, R8 ;  /* 0x000000045c0a7c25 */ /* 0x040fe2000f8e0008 */
[----:B------:R-:W-:Y:S02]  /*5720*/  ISETP.LT.OR P3, PT, R3, 0x1, !P0 ;  /* 0x000000010300780c */ /* 0x000fe40004761670 */
[----:B------:R-:W1:Y:S01]  /*5730*/  LDC.64 R88, c[0x0][0x5a8] ;  /* 0x00016a00ff587b82 */ /* 0x000e620000000a00 */
[----:B------:R-:W-:-:S04]  /*5740*/  IMAD R15, R92, UR5, R15 ;  /* 0x000000055c0f7c24 */ /* 0x000fc8000f8e020f */
[----:B------:R-:W-:Y:S02]  /*5750*/  IMAD.IADD R11, R11, 0x1, R15 ;  /* 0x000000010b0b7824 */ /* 0x000fe400078e020f */
[-C--:B0-----:R-:W-:Y:S02]  /*5760*/  IMAD R14, R13, R22.reuse, RZ ;  /* 0x000000160d0e7224 */ /* 0x081fe400078e02ff */
[----:B------:R-:W-:-:S04]  /*5770*/  IMAD.WIDE.U32 R8, R12, R22, R10 ;  /* 0x000000160c087225 */ /* 0x000fc800078e000a */
[----:B------:R-:W-:Y:S01]  /*5780*/  IMAD R14, R12, R23, R14 ;  /* 0x000000170c0e7224 */ /* 0x000fe200078e020e */
[----:B-1----:R-:W-:-:S04]  /*5790*/  IADD3 R8, P1, R8, R88, RZ ;  /* 0x0000005808087210 */ /* 0x002fc80007f3e0ff */
[--C-:B------:R-:W-:Y:S02]  /*57a0*/  IADD3.X R9, R89, R9, R14.reuse, P1, !PT ;  /* 0x0000000959097210 */ /* 0x100fe40000ffe40e */
[----:B------:R-:W-:Y:S01]  /*57b0*/  PRMT R14, RZ, 0x7610, R14 ;  /* 0x00007610ff0e7816 */ /* 0x000fe2000000000e */
[----:B------:R-:W-:Y:S06]  /*57c0*/  @P3 BRA `(.L_x_48) ;  /* 0x0000000000043947 */ /* 0x000fec0003800000 */
[----:B------:R0:W5:Y:S02]  /*57d0*/  LDG.E.U8 R14, desc[UR36][R8.64] ;  /* 0x00000024080e7981 */ /* 0x000164000c1e1100 */
.L_x_48:
[----:B------:R-:W-:Y:S05]  /*57e0*/  BSYNC B1 ;  /* 0x0000000000017941 */ /* 0x000fea0003800000 */
.L_x_47:
[----:B-----5:R-:W-:Y:S01]  /*57f0*/  LOP3.LUT R14, R14, 0xff, RZ, 0xc0, !PT ;  /* 0x000000ff0e0e7812 */ /* 0x020fe200078ec0ff */
[----:B------:R-:W-:Y:S01]  /*5800*/  BSSY B1, `(.L_x_49) ;  /* 0x000000b000017945 */ /* 0x000fe20003800000 */
[----:B------:R-:W-:Y:S02]  /*5810*/  ISETP.LT.OR P2, PT, R3, 0x2, !P0 ;  /* 0x000000020300780c */ /* 0x000fe40004741670 */
[----:B------:R-:W-:-:S05]  /*5820*/  F2FP.F16.E4M3.UNPACK_B R14, R14 ;  /* 0x0000000eff0e723e */ /* 0x000fca00020006ff */
[----:B------:R-:W-:Y:S01]  /*5830*/  HADD2.F32 R15, -RZ, R14.H0_H0 ;  /* 0x2000000eff0f7230 */ /* 0x000fe20000004100 */
[----:B------:R-:W-:-:S04]  /*5840*/  PRMT R14, RZ, 0x7610, R14 ;  /* 0x00007610ff0e7816 */ /* 0x000fc8000000000e */
[----:B------:R-:W-:-:S04]  /*5850*/  FMUL R15, R15, R98 ;  /* 0x000000620f0f7220 */ /* 0x000fc80000400000 */
[----:B------:R-:W-:-:S05]  /*5860*/  FFMA R15, R24, R95, R15 ;  /* 0x0000005f180f7223 */ /* 0x000fca000000000f */
[----:B------:R-:W-:-:S05]  /*5870*/  F2FP.SATFINITE.E4M3.F32.PACK_AB_MERGE_C R15, RZ, R15, RZ ;  /* 0x0000000fff0f723e */ /* 0x000fca00048070ff */
[----:B------:R1:W-:Y:S01]  /*5880*/  @!P3 STG.E.U8 desc[UR36][R6.64], R15 ;  /* 0x0000000f0600b986 */ /* 0x0003e2000c101124 */
[----:B------:R-:W-:Y:S05]  /*5890*/  @P2 BRA `(.L_x_50) ;  /* 0x0000000000042947 */ /* 0x000fea0003800000 */
[----:B------:R2:W5:Y:S02]  /*58a0*/  LDG.E.U8 R14, desc[UR36][R8.64+0x1] ;  /* 0x00000124080e7981 */ /* 0x000564000c1e1100 */
.L_x_50:
[----:B------:R-:W-:Y:S05]  /*58b0*/  BSYNC B1 ;  /* 0x0000000000017941 */ /* 0x000fea0003800000 */
.L_x_49:
[----:B-----5:R-:W-:Y:S01]  /*58c0*/  LOP3.LUT R14, R14, 0xff, RZ, 0xc0, !PT ;  /* 0x000000ff0e0e7812 */ /* 0x020fe200078ec0ff */
[----:B------:R-:W-:Y:S01]  /*58d0*/  BSSY B1, `(.L_x_51) ;  /* 0x0000013000017945 */ /* 0x000fe20003800000 */
[----:B------:R-:W-:Y:S02]  /*58e0*/  IADD3 R21, P1, R12, 0x8, RZ ;  /* 0x000000080c157810 */ /* 0x000fe40007f3e0ff */
[----:B------:R-:W-:-:S03]  /*58f0*/  F2FP.F16.E4M3.UNPACK_B R14, R14 ;  /* 0x0000000eff0e723e */ /* 0x000fc600020006ff */
[----:B------:R-:W-:Y:S01]  /*5900*/  IMAD.X R13, RZ, RZ, R13, P1 ;  /* 0x000000ffff0d7224 */ /* 0x000fe200008e060d */
[----:B------:R-:W-:Y:S01]  /*5910*/  ISETP.GE.AND P1, PT, R20, 0x9, PT ;  /* 0x000000091400780c */ /* 0x000fe20003f26270 */
[----:B-1----:R-:W-:Y:S02]  /*5920*/  HADD2.F32 R15, -RZ, R14.H0_H0 ;  /* 0x2000000eff0f7230 */ /* 0x002fe40000004100 */
[-C--:B------:R-:W-:Y:S01]  /*5930*/  IMAD R14, R13, R22.reuse, RZ ;  /* 0x000000160d0e7224 */ /* 0x080fe200078e02ff */
[----:B------:R-:W-:Y:S01]  /*5940*/  ISETP.LT.OR P4, PT, R3, 0x1, !P1 ;  /* 0x000000010300780c */ /* 0x000fe20004f81670 */
[----:B------:R-:W-:-:S04]  /*5950*/  IMAD.WIDE.U32 R10, R21, R22, R10 ;  /* 0x00000016150a7225 */ /* 0x000fc800078e000a */
[----:B------:R-:W-:Y:S01]  /*5960*/  FMUL R12, R15, R98 ;  /* 0x000000620f0c7220 */ /* 0x000fe20000400000 */
[----:B------:R-:W-:-:S03]  /*5970*/  IMAD R14, R21, R23, R14 ;  /* 0x00000017150e7224 */ /* 0x000fc600078e020e */
[----:B------:R-:W-:-:S01]  /*5980*/  FFMA R12, R25, R95, R12 ;  /* 0x0000005f190c7223 */ /* 0x000fc2000000000c */
[----:B------:R-:W-:-:S04]  /*5990*/  IADD3 R10, P3, R10, R88, RZ ;  /* 0x000000580a0a7210 */ /* 0x000fc80007f7e0ff */
[----:B------:R-:W-:Y:S02]  /*59a0*/  F2FP.SATFINITE.E4M3.F32.PACK_AB_MERGE_C R13, RZ, R12, RZ ;  /* 0x0000000cff0d723e */ /* 0x000fe400048070ff */
[----:B------:R-:W-:Y:S02]  /*59b0*/  IADD3.X R11, R89, R11, R14, P3, !PT ;  /* 0x0000000b590b7210 */ /* 0x000fe40001ffe40e */
[----:B------:R-:W-:Y:S01]  /*59c0*/  PRMT R12, RZ, 0x7610, R12 ;  /* 0x00007610ff0c7816 */ /* 0x000fe2000000000c */
[----:B------:R1:W-:Y:S01]  /*59d0*/  @!P2 STG.E.U8 desc[UR36][R6.64+0x1], R13 ;  /* 0x0000010d0600a986 */ /* 0x0003e2000c101124 */
[----:B------:R-:W-:Y:S05]  /*59e0*/  @P4 BRA `(.L_x_52) ;  /* 0x0000000000044947 */ /* 0x000fea0003800000 */
[----:B------:R3:W5:Y:S02]  /*59f0*/  LDG.E.U8 R12, desc[UR36][R10.64] ;  /* 0x000000240a0c7981 */ /* 0x000764000c1e1100 */
.L_x_52:
[----:B------:R-:W-:Y:S05]  /*5a00*/  BSYNC B1 ;  /* 0x0000000000017941 */ /* 0x000fea0003800000 */
.L_x_51:
[----:B-----5:R-:W-:Y:S01]  /*5a10*/  LOP3.LUT R12, R12, 0xff, RZ, 0xc0, !PT ;  /* 0x000000ff0c0c7812 */ /* 0x020fe200078ec0ff */
[----:B------:R-:W-:Y:S01]  /*5a20*/  BSSY B1, `(.L_x_53) ;  /* 0x000000b000017945 */ /* 0x000fe20003800000 */
[----:B------:R-:W-:Y:S02]  /*5a30*/  ISETP.LT.OR P2, PT, R3, 0x2, !P1 ;  /* 0x000000020300780c */ /* 0x000fe40004f41670 */
[----:B------:R-:W-:-:S05]  /*5a40*/  F2FP.F16.E4M3.UNPACK_B R12, R12 ;  /* 0x0000000cff0c723e */ /* 0x000fca00020006ff */
[----:B-1----:R-:W-:Y:S01]  /*5a50*/  HADD2.F32 R13, -RZ, R12.H0_H0 ;  /* 0x2000000cff0d7230 */ /* 0x002fe20000004100 */
[----:B------:R-:W-:-:S04]  /*5a60*/  PRMT R12, RZ, 0x7610, R12 ;  /* 0x00007610ff0c7816 */ /* 0x000fc8000000000c */
[----:B------:R-:W-:-:S04]  /*5a70*/  FMUL R13, R13, R98 ;  /* 0x000000620d0d7220 */ /* 0x000fc80000400000 */
[----:B------:R-:W-:-:S05]  /*5a80*/  FFMA R13, R26, R95, R13 ;  /* 0x0000005f1a0d7223 */ /* 0x000fca000000000d */
[----:B------:R-:W-:-:S05]  /*5a90*/  F2FP.SATFINITE.E4M3.F32.PACK_AB_MERGE_C R13, RZ, R13, RZ ;  /* 0x0000000dff0d723e */ /* 0x000fca00048070ff */
[----:B------:R1:W-:Y:S01]  /*5aa0*/  @!P4 STG.E.U8 desc[UR36][R4.64], R13 ;  /* 0x0000000d0400c986 */ /* 0x0003e2000c101124 */
[----:B------:R-:W-:Y:S05]  /*5ab0*/  @P2 BRA `(.L_x_54) ;  /* 0x0000000000042947 */ /* 0x000fea0003800000 */
[----:B------:R4:W5:Y:S02]  /*5ac0*/  LDG.E.U8 R12, desc[UR36][R10.64+0x1] ;  /* 0x000001240a0c7981 */ /* 0x000964000c1e1100 */
.L_x_54:
[----:B------:R-:W-:Y:S05]  /*5ad0*/  BSYNC B1 ;  /* 0x0000000000017941 */ /* 0x000fea0003800000 */
.L_x_53:
[----:B-----5:R-:W-:Y:S01]  /*5ae0*/  LOP3.LUT R12, R12, 0xff, RZ, 0xc0, !PT ;  /* 0x000000ff0c0c7812 */ /* 0x020fe200078ec0ff */
[----:B------:R-:W-:Y:S01]  /*5af0*/  BSSY B1, `(.L_x_55) ;  /* 0x000000b000017945 */ /* 0x000fe20003800000 */
[----:B------:R-:W-:Y:S02]  /*5b00*/  ISETP.LT.OR P3, PT, R3, 0x9, !P0 ;  /* 0x000000090300780c */ /* 0x000fe40004761670 */
[----:B------:R-:W-:-:S05]  /*5b10*/  F2FP.F16.E4M3.UNPACK_B R12, R12 ;  /* 0x0000000cff0c723e */ /* 0x000fca00020006ff */
[----:B-1----:R-:W-:-:S05]  /*5b20*/  HADD2.F32 R13, -RZ, R12.H0_H0 ;  /* 0x2000000cff0d7230 */ /* 0x002fca0000004100 */
[----:B------:R-:W-:-:S04]  /*5b30*/  FMUL R12, R13, R98 ;  /* 0x000000620d0c7220 */ /* 0x000fc80000400000 */
[----:B------:R-:W-:-:S05]  /*5b40*/  FFMA R12, R27, R95, R12 ;  /* 0x0000005f1b0c7223 */ /* 0x000fca000000000c */
[----:B------:R-:W-:Y:S02]  /*5b50*/  F2FP.SATFINITE.E4M3.F32.PACK_AB_MERGE_C R13, RZ, R12, RZ ;  /* 0x0000000cff0d723e */ /* 0x000fe400048070ff */
[----:B------:R-:W-:-:S03]  /*5b60*/  PRMT R12, RZ, 0x7610, R12 ;  /* 0x00007610ff0c7816 */ /* 0x000fc6000000000c */
[----:B------:R1:W-:Y:S01]  /*5b70*/  @!P2 STG.E.U8 desc[UR36][R4.64+0x1], R13 ;  /* 0x0000010d0400a986 */ /* 0x0003e2000c101124 */
[----:B------:R-:W-:Y:S05]  /*5b80*/  @P3 BRA `(.L_x_56) ;  /* 0x0000000000043947 */ /* 0x000fea0003800000 */
[----:B------:R0:W5:Y:S02]  /*5b90*/  LDG.E.U8 R12, desc[UR36][R8.64+0x8] ;  /* 0x00000824080c7981 */ /* 0x000164000c1e1100 */
.L_x_56:
[----:B------:R-:W-:Y:S05]  /*5ba0*/  BSYNC B1 ;  /* 0x0000000000017941 */ /* 0x000fea0003800000 */
.L_x_55:
        /* <DEDUP_REMOVED lines=12> */
.L_x_58:
[----:B------:R-:W-:Y:S05]  /*5c70*/  BSYNC B1 ;  /* 0x0000000000017941 */ /* 0x000fea0003800000 */
.L_x_57:
        /* <DEDUP_REMOVED lines=12> */
.L_x_60:
[----:B------:R-:W-:Y:S05]  /*5d40*/  BSYNC B1 ;  /* 0x0000000000017941 */ /* 0x000fea0003800000 */
.L_x_59:
        /* <DEDUP_REMOVED lines=12> */
.L_x_62:
[----:B------:R-:W-:Y:S05]  /*5e10*/  BSYNC B1 ;  /* 0x0000000000017941 */ /* 0x000fea0003800000 */
.L_x_61:
        /* <DEDUP_REMOVED lines=12> */
.L_x_64:
[----:B------:R-:W-:Y:S05]  /*5ee0*/  BSYNC B1 ;  /* 0x0000000000017941 */ /* 0x000fea0003800000 */
.L_x_63:
        /* <DEDUP_REMOVED lines=12> */
.L_x_66:
[----:B------:R-:W-:Y:S05]  /*5fb0*/  BSYNC B1 ;  /* 0x0000000000017941 */ /* 0x000fea0003800000 */
.L_x_65:
        /* <DEDUP_REMOVED lines=12> */
.L_x_68:
[----:B------:R-:W-:Y:S05]  /*6080*/  BSYNC B1 ;  /* 0x0000000000017941 */ /* 0x000fea0003800000 */
.L_x_67:
        /* <DEDUP_REMOVED lines=12> */
.L_x_70:
[----:B------:R-:W-:Y:S05]  /*6150*/  BSYNC B1 ;  /* 0x0000000000017941 */ /* 0x000fea0003800000 */
.L_x_69:
        /* <DEDUP_REMOVED lines=12> */
.L_x_72:
[----:B------:R-:W-:Y:S05]  /*6220*/  BSYNC B1 ;  /* 0x0000000000017941 */ /* 0x000fea0003800000 */
.L_x_71:
        /* <DEDUP_REMOVED lines=12> */
.L_x_74:
[----:B------:R-:W-:Y:S05]  /*62f0*/  BSYNC B1 ;  /* 0x0000000000017941 */ /* 0x000fea0003800000 */
.L_x_73:
        /* <DEDUP_REMOVED lines=12> */
.L_x_76:
[----:B------:R-:W-:Y:S05]  /*63c0*/  BSYNC B1 ;  /* 0x0000000000017941 */ /* 0x000fea0003800000 */
.L_x_75:
        /* <DEDUP_REMOVED lines=12> */
.L_x_78:
[----:B------:R-:W-:Y:S05]  /*6490*/  BSYNC B1 ;  /* 0x0000000000017941 */ /* 0x000fea0003800000 */
.L_x_77:
        /* <DEDUP_REMOVED lines=12> */
.L_x_80:
[----:B------:R-:W-:Y:S05]  /*6560*/  BSYNC B1 ;  /* 0x0000000000017941 */ /* 0x000fea0003800000 */
.L_x_79:
        /* <DEDUP_REMOVED lines=12> */
.L_x_82:
[----:B------:R-:W-:Y:S05]  /*6630*/  BSYNC B1 ;  /* 0x0000000000017941 */ /* 0x000fea0003800000 */
.L_x_81:
        /* <DEDUP_REMOVED lines=12> */
.L_x_84:
[----:B------:R-:W-:Y:S05]  /*6700*/  BSYNC B1 ;  /* 0x0000000000017941 */ /* 0x000fea0003800000 */
.L_x_83:
        /* <DEDUP_REMOVED lines=12> */
.L_x_86:
[----:B------:R-:W-:Y:S05]  /*67d0*/  BSYNC B1 ;  /* 0x0000000000017941 */ /* 0x000fea0003800000 */
.L_x_85:
        /* <DEDUP_REMOVED lines=12> */
.L_x_88:
[----:B------:R-:W-:Y:S05]  /*68a0*/  BSYNC B1 ;  /* 0x0000000000017941 */ /* 0x000fea0003800000 */
.L_x_87:
        /* <DEDUP_REMOVED lines=12> */
.L_x_90:
[----:B------:R-:W-:Y:S05]  /*6970*/  BSYNC B1 ;  /* 0x0000000000017941 */ /* 0x000fea0003800000 */
.L_x_89:
        /* <DEDUP_REMOVED lines=12> */
.L_x_92:
[----:B------:R-:W-:Y:S05]  /*6a40*/  BSYNC B1 ;  /* 0x0000000000017941 */ /* 0x000fea0003800000 */
.L_x_91:
        /* <DEDUP_REMOVED lines=12> */
.L_x_94:
[----:B------:R-:W-:Y:S05]  /*6b10*/  BSYNC B1 ;  /* 0x0000000000017941 */ /* 0x000fea0003800000 */
.L_x_93:
        /* <DEDUP_REMOVED lines=12> */
.L_x_96:
[----:B------:R-:W-:Y:S05]  /*6be0*/  BSYNC B1 ;  /* 0x0000000000017941 */ /* 0x000fea0003800000 */
.L_x_95:
        /* <DEDUP_REMOVED lines=12> */
.L_x_98:
[----:B------:R-:W-:Y:S05]  /*6cb0*/  BSYNC B1 ;  /* 0x0000000000017941 */ /* 0x000fea0003800000 */
.L_x_97:
        /* <DEDUP_REMOVED lines=12> */
.L_x_100:
[----:B------:R-:W-:Y:S05]  /*6d80*/  BSYNC B1 ;  /* 0x0000000000017941 */ /* 0x000fea0003800000 */
.L_x_99:
        /* <DEDUP_REMOVED lines=12> */
.L_x_102:
[----:B------:R-:W-:Y:S05]  /*6e50*/  BSYNC B1 ;  /* 0x0000000000017941 */ /* 0x000fea0003800000 */
.L_x_101:
        /* <DEDUP_REMOVED lines=12> */
.L_x_104:
[----:B------:R-:W-:Y:S05]  /*6f20*/  BSYNC B1 ;  /* 0x0000000000017941 */ /* 0x000fea0003800000 */
.L_x_103:
        /* <DEDUP_REMOVED lines=12> */
.L_x_106:
[----:B------:R-:W-:Y:S05]  /*6ff0*/  BSYNC B1 ;  /* 0x0000000000017941 */ /* 0x000fea0003800000 */
.L_x_105:
        /* <DEDUP_REMOVED lines=12> */
.L_x_108:
[----:B------:R-:W-:Y:S05]  /*70c0*/  BSYNC B1 ;  /* 0x0000000000017941 */ /* 0x000fea0003800000 */
.L_x_107:
        /* <DEDUP_REMOVED lines=12> */
.L_x_110:
[----:B------:R-:W-:Y:S05]  /*7190*/  BSYNC B1 ;  /* 0x0000000000017941 */ /* 0x000fea0003800000 */
.L_x_109:
        /* <DEDUP_REMOVED lines=12> */
.L_x_112:
[----:B------:R-:W-:Y:S05]  /*7260*/  BSYNC B1 ;  /* 0x0000000000017941 */ /* 0x000fea0003800000 */
.L_x_111:
        /* <DEDUP_REMOVED lines=12> */
.L_x_114:
[----:B------:R-:W-:Y:S05]  /*7330*/  BSYNC B1 ;  /* 0x0000000000017941 */ /* 0x000fea0003800000 */
.L_x_113:
        /* <DEDUP_REMOVED lines=12> */
.L_x_116:
[----:B------:R-:W-:Y:S05]  /*7400*/  BSYNC B1 ;  /* 0x0000000000017941 */ /* 0x000fea0003800000 */
.L_x_115:
        /* <DEDUP_REMOVED lines=12> */
.L_x_118:
[----:B------:R-:W-:Y:S05]  /*74d0*/  BSYNC B1 ;  /* 0x0000000000017941 */ /* 0x000fea0003800000 */
.L_x_117:
        /* <DEDUP_REMOVED lines=12> */
.L_x_120:
[----:B------:R-:W-:Y:S05]  /*75a0*/  BSYNC B1 ;  /* 0x0000000000017941 */ /* 0x000fea0003800000 */
.L_x_119:
        /* <DEDUP_REMOVED lines=12> */
.L_x_122:
[----:B------:R-:W-:Y:S05]  /*7670*/  BSYNC B1 ;  /* 0x0000000000017941 */ /* 0x000fea0003800000 */
.L_x_121:
        /* <DEDUP_REMOVED lines=12> */
.L_x_124:
[----:B------:R-:W-:Y:S05]  /*7740*/  BSYNC B1 ;  /* 0x0000000000017941 */ /* 0x000fea0003800000 */
.L_x_123:
        /* <DEDUP_REMOVED lines=12> */
.L_x_126:
[----:B------:R-:W-:Y:S05]  /*7810*/  BSYNC B1 ;  /* 0x0000000000017941 */ /* 0x000fea0003800000 */
.L_x_125:
        /* <DEDUP_REMOVED lines=12> */
.L_x_128:
[----:B------:R-:W-:Y:S05]  /*78e0*/  BSYNC B1 ;  /* 0x0000000000017941 */ /* 0x000fea0003800000 */
.L_x_127:
        /* <DEDUP_REMOVED lines=12> */
.L_x_130:
[----:B------:R-:W-:Y:S05]  /*79b0*/  BSYNC B1 ;  /* 0x0000000000017941 */ /* 0x000fea0003800000 */
.L_x_129:
        /* <DEDUP_REMOVED lines=12> */
.L_x_132:
[----:B------:R-:W-:Y:S05]  /*7a80*/  BSYNC B1 ;  /* 0x0000000000017941 */ /* 0x000fea0003800000 */
.L_x_131:
        /* <DEDUP_REMOVED lines=12> */
.L_x_134:
[----:B------:R-:W-:Y:S05]  /*7b50*/  BSYNC B1 ;  /* 0x0000000000017941 */ /* 0x000fea0003800000 */
.L_x_133:
        /* <DEDUP_REMOVED lines=12> */
.L_x_136:
[----:B------:R-:W-:Y:S05]  /*7c20*/  BSYNC B1 ;  /* 0x0000000000017941 */ /* 0x000fea0003800000 */
.L_x_135:
        /* <DEDUP_REMOVED lines=12> */
.L_x_138:
[----:B------:R-:W-:Y:S05]  /*7cf0*/  BSYNC B1 ;  /* 0x0000000000017941 */ /* 0x000fea0003800000 */
.L_x_137:
        /* <DEDUP_REMOVED lines=12> */
.L_x_140:
[----:B------:R-:W-:Y:S05]  /*7dc0*/  BSYNC B1 ;  /* 0x0000000000017941 */ /* 0x000fea0003800000 */
.L_x_139:
        /* <DEDUP_REMOVED lines=12> */
.L_x_142:
[----:B------:R-:W-:Y:S05]  /*7e90*/  BSYNC B1 ;  /* 0x0000000000017941 */ /* 0x000fea0003800000 */
.L_x_141:
        /* <DEDUP_REMOVED lines=12> */
.L_x_144:
[----:B------:R-:W-:Y:S05]  /*7f60*/  BSYNC B1 ;  /* 0x0000000000017941 */ /* 0x000fea0003800000 */
.L_x_143:
        /* <DEDUP_REMOVED lines=12> */
.L_x_146:
[----:B------:R-:W-:Y:S05]  /*8030*/  BSYNC B1 ;  /* 0x0000000000017941 */ /* 0x000fea0003800000 */
.L_x_145:
        /* <DEDUP_REMOVED lines=12> */
.L_x_148:
[----:B------:R-:W-:Y:S05]  /*8100*/  BSYNC B1 ;  /* 0x0000000000017941 */ /* 0x000fea0003800000 */
.L_x_147:
        /* <DEDUP_REMOVED lines=12> */
.L_x_150:
[----:B------:R-:W-:Y:S05]  /*81d0*/  BSYNC B1 ;  /* 0x0000000000017941 */ /* 0x000fea0003800000 */
.L_x_149:
        /* <DEDUP_REMOVED lines=12> */
.L_x_152:
[----:B------:R-:W-:Y:S05]  /*82a0*/  BSYNC B1 ;  /* 0x0000000000017941 */ /* 0x000fea0003800000 */
.L_x_151:
        /* <DEDUP_REMOVED lines=12> */
.L_x_154:
[----:B------:R-:W-:Y:S05]  /*8370*/  BSYNC B1 ;  /* 0x0000000000017941 */ /* 0x000fea0003800000 */
.L_x_153:
        /* <DEDUP_REMOVED lines=12> */
.L_x_156:
[----:B------:R-:W-:Y:S05]  /*8440*/  BSYNC B1 ;  /* 0x0000000000017941 */ /* 0x000fea0003800000 */
.L_x_155:
        /* <DEDUP_REMOVED lines=12> */
.L_x_158:
[----:B------:R-:W-:Y:S05]  /*8510*/  BSYNC B1 ;  /* 0x0000000000017941 */ /* 0x000fea0003800000 */
.L_x_157:
        /* <DEDUP_REMOVED lines=12> */
.L_x_160:
[----:B------:R-:W-:Y:S05]  /*85e0*/  BSYNC B1 ;  /* 0x0000000000017941 */ /* 0x000fea0003800000 */
.L_x_159:
        /* <DEDUP_REMOVED lines=12> */
.L_x_162:
[----:B------:R-:W-:Y:S05]  /*86b0*/  BSYNC B1 ;  /* 0x0000000000017941 */ /* 0x000fea0003800000 */
.L_x_161:
        /* <DEDUP_REMOVED lines=12> */
.L_x_164:
[----:B------:R-:W-:Y:S05]  /*8780*/  BSYNC B1 ;  /* 0x0000000000017941 */ /* 0x000fea0003800000 */
.L_x_163:
        /* <DEDUP_REMOVED lines=12> */
.L_x_166:
[----:B------:R-:W-:Y:S05]  /*8850*/  BSYNC B1 ;  /* 0x0000000000017941 */ /* 0x000fea0003800000 */
.L_x_165:
        /* <DEDUP_REMOVED lines=12> */
.L_x_168:
[----:B------:R-:W-:Y:S05]  /*8920*/  BSYNC B1 ;  /* 0x0000000000017941 */ /* 0x000fea0003800000 */
.L_x_167:
        /* <DEDUP_REMOVED lines=12> */
.L_x_170:
[----:B------:R-:W-:Y:S05]  /*89f0*/  BSYNC B1 ;  /* 0x0000000000017941 */ /* 0x000fea0003800000 */
.L_x_169:
[----:B-----5:R-:W-:Y:S01]  /*8a00*/  LOP3.LUT R12, R12, 0xff, RZ, 0xc0, !PT ;  /* 0x000000ff0c0c7812 */ /* 0x020fe200078ec0ff */
[----:B------:R-:W-:Y:S01]  /*8a10*/  BSSY B1, `(.L_x_171) ;  /* 0x000000b000017945 */ /* 0x000fe20003800000 */
[----:B------:R-:W-:Y:S02]  /*8a20*/  ISETP.LT.OR P2, PT, R3, 0x79, !P1 ;  /* 0x000000790300780c */ /* 0x000fe40004f41670 */
[----:B------:R-:W-:-:S05]  /*8a30*/  F2FP.F16.E4M3.UNPACK_B R12, R12 ;  /* 0x0000000cff0c723e */ /* 0x000fca00020006ff */
[----:B0-2---:R-:W-:-:S05]  /*8a40*/  HADD2.F32 R9, -RZ, R12.H0_H0 ;  /* 0x2000000cff097230 */ /* 0x005fca0000004100 */
[----:B------:R-:W-:-:S04]  /*8a50*/  FMUL R8, R9, R98 ;  /* 0x0000006209087220 */ /* 0x000fc80000400000 */
[----:B------:R-:W-:-:S05]  /*8a60*/  FFMA R8, R85, R95, R8 ;  /* 0x0000005f55087223 */ /* 0x000fca0000000008 */
[----:B------:R-:W-:Y:S02]  /*8a70*/  F2FP.SATFINITE.E4M3.F32.PACK_AB_MERGE_C R9, RZ, R8, RZ ;  /* 0x00000008ff09723e */ /* 0x000fe400048070ff */
[----:B------:R-:W-:-:S03]  /*8a80*/  PRMT R8, RZ, 0x7610, R8 ;  /* 0x00007610ff087816 */ /* 0x000fc60000000008 */
[----:B------:R0:W-:Y:S01]  /*8a90*/  @!P0 STG.E.U8 desc[UR36][R6.64+0x79], R9 ;  /* 0x0000790906008986 */ /* 0x0001e2000c101124 */
[----:B------:R-:W-:Y:S05]  /*8aa0*/  @P2 BRA `(.L_x_172) ;  /* 0x0000000000042947 */ /* 0x000fea0003800000 */
[----:B------:R2:W5:Y:S02]  /*8ab0*/  LDG.E.U8 R8, desc[UR36][R10.64+0x78] ;  /* 0x000078240a087981 */ /* 0x000564000c1e1100 */
.L_x_172:
[----:B------:R-:W-:Y:S05]  /*8ac0*/  BSYNC B1 ;  /* 0x0000000000017941 */ /* 0x000fea0003800000 */
.L_x_171:
[----:B-----5:R-:W-:Y:S01]  /*8ad0*/  LOP3.LUT R8, R8, 0xff, RZ, 0xc0, !PT ;  /* 0x000000ff08087812 */ /* 0x020fe200078ec0ff */
[----:B------:R-:W-:Y:S01]  /*8ae0*/  BSSY B1, `(.L_x_173) ;  /* 0x000000b000017945 */ /* 0x000fe20003800000 */
[----:B------:R-:W-:Y:S02]  /*8af0*/  ISETP.LT.OR P1, PT, R3, 0x7a, !P1 ;  /* 0x0000007a0300780c */ /* 0x000fe40004f21670 */
[----:B------:R-:W-:Y:S02]  /*8b00*/  F2FP.F16.E4M3.UNPACK_B R8, R8 ;  /* 0x00000008ff08723e */ /* 0x000fe400020006ff */
[----:B------:R-:W-:-:S03]  /*8b10*/  PRMT R3, RZ, 0x7610, R3 ;  /* 0x00007610ff037816 */ /* 0x000fc60000000003 */
[----:B01----:R-:W-:-:S05]  /*8b20*/  HADD2.F32 R7, -RZ, R8.H0_H0 ;  /* 0x20000008ff077230 */ /* 0x003fca0000004100 */
[----:B------:R-:W-:-:S04]  /*8b30*/  FMUL R7, R7, R98 ;  /* 0x0000006207077220 */ /* 0x000fc80000400000 */
[----:B------:R-:W-:-:S05]  /*8b40*/  FFMA R7, R86, R95, R7 ;  /* 0x0000005f56077223 */ /* 0x000fca0000000007 */
[----:B------:R-:W-:-:S05]  /*8b50*/  F2FP.SATFINITE.E4M3.F32.PACK_AB_MERGE_C R7, RZ, R7, RZ ;  /* 0x00000007ff07723e */ /* 0x000fca00048070ff */
[----:B------:R0:W-:Y:S01]  /*8b60*/  @!P2 STG.E.U8 desc[UR36][R4.64+0x78], R7 ;  /* 0x000078070400a986 */ /* 0x0001e2000c101124 */
[----:B------:R-:W-:Y:S05]  /*8b70*/  @P1 BRA `(.L_x_174) ;  /* 0x0000000000041947 */ /* 0x000fea0003800000 */
[----:B------:R1:W5:Y:S02]  /*8b80*/  LDG.E.U8 R3, desc[UR36][R10.64+0x79] ;  /* 0x000079240a037981 */ /* 0x000364000c1e1100 */
.L_x_174:
[----:B------:R-:W-:Y:S05]  /*8b90*/  BSYNC B1 ;  /* 0x0000000000017941 */ /* 0x000fea0003800000 */
.L_x_173:
[----:B------:R-:W-:Y:S05]  /*8ba0*/  @P1 BRA `(.L_x_175) ;  /* 0x0000001000281947 */ /* 0x000fea0003800000 */
[----:B-----5:R-:W-:-:S04]  /*8bb0*/  LOP3.LUT R3, R3, 0xff, RZ, 0xc0, !PT ;  /* 0x000000ff03037812 */ /* 0x020fc800078ec0ff */
[----:B------:R-:W-:-:S05]  /*8bc0*/  F2FP.F16.E4M3.UNPACK_B R3, R3 ;  /* 0x00000003ff03723e */ /* 0x000fca00020006ff */
[----:B------:R-:W-:-:S05]  /*8bd0*/  HADD2.F32 R3, -RZ, R3.H0_H0 ;  /* 0x20000003ff037230 */ /* 0x000fca0000004100 */
[----:B------:R-:W-:-:S04]  /*8be0*/  FMUL R6, R3, R98 ;  /* 0x0000006203067220 */ /* 0x000fc80000400000 */
[----:B------:R-:W-:-:S05]  /*8bf0*/  FFMA R6, R87, R95, R6 ;  /* 0x0000005f57067223 */ /* 0x000fca0000000006 */
[----:B------:R-:W-:-:S05]  /*8c00*/  F2FP.SATFINITE.E4M3.F32.PACK_AB_MERGE_C R3, RZ, R6, RZ ;  /* 0x00000006ff03723e */ /* 0x000fca00048070ff */
[----:B------:R0:W-:Y:S01]  /*8c10*/  STG.E.U8 desc[UR36][R4.64+0x79], R3 ;  /* 0x0000790304007986 */ /* 0x0001e2000c101124 */
[----:B------:R-:W-:Y:S05]  /*8c20*/  BRA `(.L_x_175) ;  /* 0x0000001000087947 */ /* 0x000fea0003800000 */
.L_x_46:
[----:B------:R-:W-:Y:S01]  /*8c30*/  ISETP.GE.AND P1, PT, R20, 0x1, PT ;  /* 0x000000011400780c */ /* 0x000fe20003f26270 */
[-C--:B------:R-:W-:Y:S01]  /*8c40*/  FMUL R24, R24, R95.reuse ;  /* 0x0000005f18187220 */ /* 0x080fe20000400000 */
[-C--:B------:R-:W-:Y:S01]  /*8c50*/  FMUL R25, R25, R95.reuse ;  /* 0x0000005f19197220 */ /* 0x080fe20000400000 */
[----:B------:R-:W-:Y:S01]  /*8c60*/  ISETP.GE.AND P0, PT, R20, 0x9, PT ;  /* 0x000000091400780c */ /* 0x000fe20003f06270 */
[-C--:B------:R-:W-:Y:S01]  /*8c70*/  FMUL R26, R26, R95.reuse ;  /* 0x0000005f1a1a7220 */ /* 0x080fe20000400000 */
[----:B------:R-:W-:Y:S01]  /*8c80*/  ISETP.LT.OR P2, PT, R3, 0x1, !P1 ;  /* 0x000000010300780c */ /* 0x000fe20004f41670 */
[-C--:B------:R-:W-:Y:S01]  /*8c90*/  FMUL R27, R27, R95.reuse ;  /* 0x0000005f1b1b7220 */ /* 0x080fe20000400000 */
[----:B------:R-:W-:Y:S01]  /*8ca0*/  ISETP.LT.OR P3, PT, R3, 0x2, !P1 ;  /* 0x000000020300780c */ /* 0x000fe20004f61670 */
[-C--:B------:R-:W-:Y:S01]  /*8cb0*/  FMUL R28, R28, R95.reuse ;  /* 0x0000005f1c1c7220 */ /* 0x080fe20000400000 */
[----:B------:R-:W-:Y:S01]  /*8cc0*/  F2FP.SATFINITE.E4M3.F32.PACK_AB_MERGE_C R9, RZ, R24, RZ ;  /* 0x00000018ff09723e */ /* 0x000fe200048070ff */
[----:B------:R-:W-:Y:S01]  /*8cd0*/  FMUL R29, R29, R95 ;  /* 0x0000005f1d1d7220 */ /* 0x000fe20000400000 */
[----:B------:R-:W-:Y:S01]  /*8ce0*/  F2FP.SATFINITE.E4M3.F32.PACK_AB_MERGE_C R25, RZ, R25, RZ ;  /* 0x00000019ff19723e */ /* 0x000fe200048070ff */
[-C--:B------:R-:W-:Y:S01]  /*8cf0*/  FMUL R30, R30, R95.reuse ;  /* 0x0000005f1e1e7220 */ /* 0x080fe20000400000 */
[----:B------:R-:W-:Y:S01]  /*8d00*/  ISETP.LT.OR P4, PT, R3, 0x9, !P1 ;  /* 0x000000090300780c */ /* 0x000fe20004f81670 */
[-C--:B------:R-:W-:Y:S01]  /*8d10*/  FMUL R31, R31, R95.reuse ;  /* 0x0000005f1f1f7220 */ /* 0x080fe20000400000 */
[C---:B------:R-:W-:Y:S01]  /*8d20*/  ISETP.LT.OR P5, PT, R3.reuse, 0xa, !P1 ;  /* 0x0000000a0300780c */ /* 0x040fe20004fa1670 */
[-C--:B------:R-:W-:Y:S01]  /*8d30*/  FMUL R32, R32, R95.reuse ;  /* 0x0000005f20207220 */ /* 0x080fe20000400000 */
[----:B------:R-:W-:Y:S01]  /*8d40*/  F2FP.SATFINITE.E4M3.F32.PACK_AB_MERGE_C R11, RZ, R26, RZ ;  /* 0x0000001aff0b723e */ /* 0x000fe200048070ff */
[----:B------:R0:W-:Y:S01]  /*8d50*/  @!P2 STG.E.U8 desc[UR36][R6.64], R9 ;  /* 0x000000090600a986 */ /* 0x0001e2000c101124 */
[----:B------:R-:W-:Y:S01]  /*8d60*/  ISETP.LT.OR P2, PT, R3, 0x1, !P0 ;  /* 0x000000010300780c */ /* 0x000fe20004741670 */
[----:B------:R-:W-:Y:S01]  /*8d70*/  FMUL R33, R33, R95 ;  /* 0x0000005f21217220 */ /* 0x000fe20000400000 */
[----:B------:R-:W-:Y:S01]  /*8d80*/  F2FP.SATFINITE.E4M3.F32.PACK_AB_MERGE_C R27, RZ, R27, RZ ;  /* 0x0000001bff1b723e */ /* 0x000fe200048070ff */
[----:B------:R-:W-:Y:S01]  /*8d90*/  @!P3 STG.E.U8 desc[UR36][R6.64+0x1], R25 ;  /* 0x000001190600b986 */ /* 0x000fe2000c101124 */
[----:B------:R-:W-:Y:S01]  /*8da0*/  ISETP.LT.OR P3, PT, R3, 0x2, !P0 ;  /* 0x000000020300780c */ /* 0x000fe20004761670 */
[----:B------:R-:W-:Y:S01]  /*8db0*/  FMUL R34, R34, R95 ;  /* 0x0000005f22227220 */ /* 0x000fe20000400000 */
[----:B------:R-:W-:Y:S01]  /*8dc0*/  F2FP.SATFINITE.E4M3.F32.PACK_AB_MERGE_C R29, RZ, R29, RZ ;  /* 0x0000001dff1d723e */ /* 0x000fe200048070ff */
[----:B------:R-:W-:Y:S01]  /*8dd0*/  FMUL R35, R35, R95 ;  /* 0x0000005f23237220 */ /* 0x000fe20000400000 */
[----:B------:R-:W-:Y:S01]  /*8de0*/  F2FP.SATFINITE.E4M3.F32.PACK_AB_MERGE_C R31, RZ, R31, RZ ;  /* 0x0000001fff1f723e */ /* 0x000fe200048070ff */
[----:B------:R-:W-:Y:S01]  /*8df0*/  FMUL R36, R36, R95 ;  /* 0x0000005f24247220 */ /* 0x000fe20000400000 */
[----:B------:R-:W-:Y:S01]  /*8e00*/  F2FP.SATFINITE.E4M3.F32.PACK_AB_MERGE_C R33, RZ, R33, RZ ;  /* 0x00000021ff21723e */ /* 0x000fe200048070ff */
[-C--:B------:R-:W-:Y:S01]  /*8e10*/  FMUL R37, R37, R95.reuse ;  /* 0x0000005f25257220 */ /* 0x080fe20000400000 */
[----:B0-----:R-:W-:Y:S01]  /*8e20*/  F2FP.SATFINITE.E4M3.F32.PACK_AB_MERGE_C R9, RZ, R28, RZ ;  /* 0x0000001cff09723e */ /* 0x001fe200048070ff */
[----:B------:R0:W-:Y:S01]  /*8e30*/  @!P2 STG.E.U8 desc[UR36][R4.64], R11 ;  /* 0x0000000b0400a986 */ /* 0x0001e2000c101124 */
[C---:B------:R-:W-:Y:S01]  /*8e40*/  ISETP.LT.OR P2, PT, R3.reuse, 0x9, !P0 ;  /* 0x000000090300780c */ /* 0x040fe20004741670 */
[----:B------:R-:W-:Y:S01]  /*8e50*/  FMUL R38, R38, R95 ;  /* 0x0000005f26267220 */ /* 0x000fe20000400000 */
[----:B------:R-:W-:Y:S01]  /*8e60*/  F2FP.SATFINITE.E4M3.F32.PACK_AB_MERGE_C R35, RZ, R35, RZ ;  /* 0x00000023ff23723e */ /* 0x000fe200048070ff */
[----:B------:R-:W-:Y:S01]  /*8e70*/  @!P3 STG.E.U8 desc[UR36][R4.64+0x1], R27 ;  /* 0x0000011b0400b986 */ /* 0x000fe2000c101124 */
[----:B------:R-:W-:Y:S01]  /*8e80*/  ISETP.LT.OR P3, PT, R3, 0xa, !P0 ;  /* 0x0000000a0300780c */ /* 0x000fe20004761670 */
[----:B------:R-:W-:Y:S01]  /*8e90*/  FMUL R39, R39, R95 ;  /* 0x0000005f27277220 */ /* 0x000fe20000400000 */
[----:B------:R-:W-:Y:S01]  /*8ea0*/  F2FP.SATFINITE.E4M3.F32.PACK_AB_MERGE_C R37, RZ, R37, RZ ;  /* 0x00000025ff25723e */ /* 0x000fe200048070ff */
[----:B------:R1:W-:Y:S01]  /*8eb0*/  @!P4 STG.E.U8 desc[UR36][R6.64+0x8], R9 ;  /* 0x000008090600c986 */ /* 0x0003e2000c101124 */
[----:B------:R-:W-:Y:S01]  /*8ec0*/  ISETP.LT.OR P4, PT, R3, 0x11, !P1 ;  /* 0x000000110300780c */ /* 0x000fe20004f81670 */
[-C--:B------:R-:W-:Y:S01]  /*8ed0*/  FMUL R40, R40, R95.reuse ;  /* 0x0000005f28287220 */ /* 0x080fe20000400000 */
[-C--:B------:R-:W-:Y:S01]  /*8ee0*/  FMUL R41, R41, R95.reuse ;  /* 0x0000005f29297220 */ /* 0x080fe20000400000 */
[----:B------:R-:W-:Y:S01]  /*8ef0*/  @!P5 STG.E.U8 desc[UR36][R6.64+0x9], R29 ;  /* 0x0000091d0600d986 */ /* 0x000fe2000c101124 */
[----:B------:R-:W-:Y:S01]  /*8f00*/  ISETP.LT.OR P5, PT, R3, 0x12, !P1 ;  /* 0x000000120300780c */ /* 0x000fe20004fa1670 */
[-C--:B------:R-:W-:Y:S01]  /*8f10*/  FMUL R42, R42, R95.reuse ;  /* 0x0000005f2a2a7220 */ /* 0x080fe20000400000 */
[----:B0-----:R-:W-:Y:S01]  /*8f20*/  F2FP.SATFINITE.E4M3.F32.PACK_AB_MERGE_C R11, RZ, R30, RZ ;  /* 0x0000001eff0b723e */ /* 0x001fe200048070ff */
[----:B------:R-:W-:Y:S01]  /*8f30*/  FMUL R43, R43, R95 ;  /* 0x0000005f2b2b7220 */ /* 0x000fe20000400000 */
[----:B------:R-:W-:Y:S01]  /*8f40*/  F2FP.SATFINITE.E4M3.F32.PACK_AB_MERGE_C R39, RZ, R39, RZ ;  /* 0x00000027ff27723e */ /* 0x000fe200048070ff */
[----:B------:R-:W-:Y:S01]  /*8f50*/  @!P3 STG.E.U8 desc[UR36][R4.64+0x9], R31 ;  /* 0x0000091f0400b986 */ /* 0x000fe2000c101124 */
[C---:B------:R-:W-:Y:S01]  /*8f60*/  ISETP.LT.OR P3, PT, R3.reuse, 0x12, !P0 ;  /* 0x000000120300780c */ /* 0x040fe20004761670 */
[-C--:B------:R-:W-:Y:S01]  /*8f70*/  FMUL R44, R44, R95.reuse ;  /* 0x0000005f2c2c7220 */ /* 0x080fe20000400000 */
[----:B-1----:R-:W-:Y:S01]  /*8f80*/  F2FP.SATFINITE.E4M3.F32.PACK_AB_MERGE_C R9, RZ, R32, RZ ;  /* 0x00000020ff09723e */ /* 0x002fe200048070ff */
[----:B------:R0:W-:Y:S01]  /*8f90*/  @!P2 STG.E.U8 desc[UR36][R4.64+0x8], R11 ;  /* 0x0000080b0400a986 */ /* 0x0001e2000c101124 */
[----:B------:R-:W-:Y:S01]  /*8fa0*/  ISETP.LT.OR P2, PT, R3, 0x11, !P0 ;  /* 0x000000110300780c */ /* 0x000fe20004741670 */
[----:B------:R-:W-:Y:S01]  /*8fb0*/  FMUL R45, R45, R95 ;  /* 0x0000005f2d2d7220 */ /* 0x000fe20000400000 */
[----:B------:R-:W-:Y:S01]  /*8fc0*/  F2FP.SATFINITE.E4M3.F32.PACK_AB_MERGE_C R41, RZ, R41, RZ ;  /* 0x00000029ff29723e */ /* 0x000fe200048070ff */
        /* <DEDUP_REMOVED lines=8> */
[----:B------:R-:W-:Y:S01]  /*9050*/  @!P3 STG.E.U8 desc[UR36][R4.64+0x11], R35 ;  /* 0x000011230400b986 */ /* 0x000fe2000c101124 */
[----:B0-----:R-:W-:Y:S01]  /*9060*/  F2FP.SATFINITE.E4M3.F32.PACK_AB_MERGE_C R11, RZ, R34, RZ ;  /* 0x00000022ff0b723e */ /* 0x001fe200048070ff */
[-C--:B------:R-:W-:Y:S01]  /*9070*/  FMUL R48, R48, R95.reuse ;  /* 0x0000005f30307220 */ /* 0x080fe20000400000 */
[----:B------:R-:W-:Y:S01]  /*9080*/  ISETP.LT.OR P3, PT, R3, 0x1a, !P0 ;  /* 0x0000001a0300780c */ /* 0x000fe20004761670 */
[-C--:B------:R-:W-:Y:S01]  /*9090*/  FMUL R49, R49, R95.reuse ;  /* 0x0000005f31317220 */ /* 0x080fe20000400000 */
[----:B-1----:R-:W-:Y:S01]  /*90a0*/  F2FP.SATFINITE.E4M3.F32.PACK_AB_MERGE_C R9, RZ, R36, RZ ;  /* 0x00000024ff09723e */ /* 0x002fe200048070ff */
[----:B------:R0:W-:Y:S01]  /*90b0*/  @!P2 STG.E.U8 desc[UR36][R4.64+0x10], R11 ;  /* 0x0000100b0400a986 */ /* 0x0001e2000c101124 */
[C---:B------:R-:W-:Y:S01]  /*90c0*/  ISETP.LT.OR P2, PT, R3.reuse, 0x19, !P0 ;  /* 0x000000190300780c */ /* 0x040fe20004741670 */
[----:B------:R-:W-:Y:S01]  /*90d0*/  FMUL R50, R50, R95 ;  /* 0x0000005f32327220 */ /* 0x000fe20000400000 */
[----:B------:R-:W-:Y:S01]  /*90e0*/  F2FP.SATFINITE.E4M3.F32.PACK_AB_MERGE_C R47, RZ, R47, RZ ;  /* 0x0000002fff2f723e */ /* 0x000fe200048070ff */
[----:B------:R1:W-:Y:S01]  /*90f0*/  @!P4 STG.E.U8 desc[UR36][R6.64+0x18], R9 ;  /* 0x000018090600c986 */ /* 0x0003e2000c101124 */
[----:B------:R-:W-:Y:S01]  /*9100*/  ISETP.LT.OR P4, PT, R3, 0x21, !P1 ;  /* 0x000000210300780c */ /* 0x000fe20004f81670 */
[----:B------:R-:W-:Y:S01]  /*9110*/  FMUL R51, R51, R95 ;  /* 0x0000005f33337220 */ /* 0x000fe20000400000 */
[----:B------:R-:W-:Y:S01]  /*9120*/  F2FP.SATFINITE.E4M3.F32.PACK_AB_MERGE_C R49, RZ, R49, RZ ;  /* 0x00000031ff31723e */ /* 0x000fe200048070ff */
[----:B------:R-:W-:Y:S01]  /*9130*/  @!P5 STG.E.U8 desc[UR36][R6.64+0x19], R37 ;  /* 0x000019250600d986 */ /* 0x000fe2000c101124 */
[----:B------:R-:W-:Y:S01]  /*9140*/  ISETP.LT.OR P5, PT, R3, 0x22, !P1 ;  /* 0x000000220300780c */ /* 0x000fe20004fa1670 */
[-C--:B------:R-:W-:Y:S01]  /*9150*/  FMUL R52, R52, R95.reuse ;  /* 0x0000005f34347220 */ /* 0x080fe20000400000 */
[-C--:B------:R-:W-:Y:S01]  /*9160*/  FMUL R53, R53, R95.reuse ;  /* 0x0000005f35357220 */ /* 0x080fe20000400000 */
[----:B0-----:R-:W-:Y:S01]  /*9170*/  F2FP.SATFINITE.E4M3.F32.PACK_AB_MERGE_C R11, RZ, R38, RZ ;  /* 0x00000026ff0b723e */ /* 0x001fe200048070ff */
        /* <DEDUP_REMOVED lines=112> */
[-C--:B------:R-:W-:Y:S01]  /*9880*/  FMUL R85, R85, R95.reuse ;  /* 0x0000005f55557220 */ /* 0x080fe20000400000 */
[-C--:B------:R-:W-:Y:S01]  /*9890*/  FMUL R86, R86, R95.reuse ;  /* 0x0000005f56567220 */ /* 0x080fe20000400000 */
[----:B------:R1:W-:Y:S01]  /*98a0*/  @!P4 STG.E.U8 desc[UR36][R6.64+0x50], R9 ;  /* 0x000050090600c986 */ /* 0x0003e2000c101124 */
[----:B------:R-:W-:Y:S01]  /*98b0*/  ISETP.LT.OR P4, PT, R3, 0x59, !P1 ;  /* 0x000000590300780c */ /* 0x000fe20004f81670 */
[----:B------:R-:W-:Y:S01]  /*98c0*/  FMUL R87, R87, R95 ;  /* 0x0000005f57577220 */ /* 0x000fe20000400000 */
[----:B------:R-:W-:Y:S01]  /*98d0*/  F2FP.SATFINITE.E4M3.F32.PACK_AB_MERGE_C R83, RZ, R83, RZ ;  /* 0x00000053ff53723e */ /* 0x000fe200048070ff */
[----:B------:R-:W-:Y:S01]  /*98e0*/  @!P5 STG.E.U8 desc[UR36][R6.64+0x51], R65 ;  /* 0x000051410600d986 */ /* 0x000fe2000c101124 */
[----:B------:R-:W-:-:S02]  /*98f0*/  ISETP.LT.OR P5, PT, R3, 0x5a, !P1 ;  /* 0x0000005a0300780c */ /* 0x000fc40004fa1670 */
[----:B------:R-:W-:Y:S01]  /*9900*/  F2FP.SATFINITE.E4M3.F32.PACK_AB_MERGE_C R85, RZ, R85, RZ ;  /* 0x00000055ff55723e */ /* 0x000fe200048070ff */
[----:B------:R-:W-:Y:S01]  /*9910*/  @!P3 STG.E.U8 desc[UR36][R4.64+0x51], R67 ;  /* 0x000051430400b986 */ /* 0x000fe2000c101124 */
[----:B0-----:R-:W-:Y:S02]  /*9920*/  F2FP.SATFINITE.E4M3.F32.PACK_AB_MERGE_C R11, RZ, R66, RZ ;  /* 0x00000042ff0b723e */ /* 0x001fe400048070ff */
[C---:B------:R-:W-:Y:S02]  /*9930*/  ISETP.LT.OR P3, PT, R3.reuse, 0x5a, !P0 ;  /* 0x0000005a0300780c */ /* 0x040fe40004761670 */
[----:B-1----:R-:W-:Y:S01]  /*9940*/  F2FP.SATFINITE.E4M3.F32.PACK_AB_MERGE_C R9, RZ, R68, RZ ;  /* 0x00000044ff09723e */ /* 0x002fe200048070ff */
[----:B------:R0:W-:Y:S01]  /*9950*/  @!P2 STG.E.U8 desc[UR36][R4.64+0x50], R11 ;  /* 0x0000500b0400a986 */ /* 0x0001e2000c101124 */
[C---:B------:R-:W-:Y:S02]  /*9960*/  ISETP.LT.OR P2, PT, R3.reuse, 0x59, !P0 ;  /* 0x000000590300780c */ /* 0x040fe40004741670 */
[----:B------:R-:W-:Y:S01]  /*9970*/  F2FP.SATFINITE.E4M3.F32.PACK_AB_MERGE_C R87, RZ, R87, RZ ;  /* 0x00000057ff57723e */ /* 0x000fe200048070ff */
[----:B------:R1:W-:Y:S01]  /*9980*/  @!P4 STG.E.U8 desc[UR36][R6.64+0x58], R9 ;  /* 0x000058090600c986 */ /* 0x0003e2000c101124 */
[----:B------:R-:W-:-:S03]  /*9990*/  ISETP.LT.OR P4, PT, R3, 0x61, !P1 ;  /* 0x000000610300780c */ /* 0x000fc60004f81670 */
[----:B------:R-:W-:Y:S01]  /*99a0*/  @!P5 STG.E.U8 desc[UR36][R6.64+0x59], R69 ;  /* 0x000059450600d986 */ /* 0x000fe2000c101124 */
[C---:B------:R-:W-:Y:S02]  /*99b0*/  ISETP.LT.OR P5, PT, R3.reuse, 0x62, !P1 ;  /* 0x000000620300780c */ /* 0x040fe40004fa1670 */
[----:B0-----:R-:W-:Y:S01]  /*99c0*/  F2FP.SATFINITE.E4M3.F32.PACK_AB_MERGE_C R11, RZ, R70, RZ ;  /* 0x00000046ff0b723e */ /* 0x001fe200048070ff */
[----:B------:R-:W-:Y:S01]  /*99d0*/  @!P3 STG.E.U8 desc[UR36][R4.64+0x59], R71 ;  /* 0x000059470400b986 */ /* 0x000fe2000c101124 */
[C---:B------:R-:W-:Y:S02]  /*99e0*/  ISETP.LT.OR P3, PT, R3.reuse, 0x62, !P0 ;  /* 0x000000620300780c */ /* 0x040fe40004761670 */
[----:B-1----:R-:W-:Y:S01]  /*99f0*/  F2FP.SATFINITE.E4M3.F32.PACK_AB_MERGE_C R9, RZ, R72, RZ ;  /* 0x00000048ff09723e */ /* 0x002fe200048070ff */
[----:B------:R0:W-:Y:S01]  /*9a00*/  @!P2 STG.E.U8 desc[UR36][R4.64+0x58], R11 ;  /* 0x0000580b0400a986 */ /* 0x0001e2000c101124 */
[----:B------:R-:W-:-:S03]  /*9a10*/  ISETP.LT.OR P2, PT, R3, 0x61, !P0 ;  /* 0x000000610300780c */ /* 0x000fc60004741670 */
        /* <DEDUP_REMOVED lines=13> */
[----:B------:R-:W-:Y:S02]  /*9af0*/  ISETP.LT.OR P5, PT, R3, 0x71, !P1 ;  /* 0x000000710300780c */ /* 0x000fe40004fa1670 */
[----:B0-----:R-:W-:Y:S02]  /*9b00*/  F2FP.SATFINITE.E4M3.F32.PACK_AB_MERGE_C R11, RZ, R78, RZ ;  /* 0x0000004eff0b723e */ /* 0x001fe400048070ff */
[----:B-1----:R-:W-:-:S03]  /*9b10*/  F2FP.SATFINITE.E4M3.F32.PACK_AB_MERGE_C R9, RZ, R80, RZ ;  /* 0x00000050ff09723e */ /* 0x002fc600048070ff */
[----:B------:R0:W-:Y:S01]  /*9b20*/  @!P2 STG.E.U8 desc[UR36][R4.64+0x68], R11 ;  /* 0x0000680b0400a986 */ /* 0x0001e2000c101124 */
[----:B------:R-:W-:-:S03]  /*9b30*/  ISETP.LT.OR P2, PT, R3, 0x71, !P0 ;  /* 0x000000710300780c */ /* 0x000fc60004741670 */
[----:B------:R-:W-:Y:S01]  /*9b40*/  @!P4 STG.E.U8 desc[UR36][R4.64+0x69], R79 ;  /* 0x0000694f0400c986 */ /* 0x000fe2000c101124 */
[----:B------:R-:W-:-:S03]  /*9b50*/  ISETP.LT.OR P4, PT, R3, 0x72, !P0 ;  /* 0x000000720300780c */ /* 0x000fc60004781670 */
[----:B------:R-:W-:Y:S01]  /*9b60*/  @!P3 STG.E.U8 desc[UR36][R6.64+0x71], R81 ;  /* 0x000071510600b986 */ /* 0x000fe2000c101124 */
[C---:B------:R-:W-:Y:S02]  /*9b70*/  ISETP.LT.OR P3, PT, R3.reuse, 0x79, !P1 ;  /* 0x000000790300780c */ /* 0x040fe40004f61670 */
[C---:B------:R-:W-:Y:S01]  /*9b80*/  ISETP.LT.OR P1, PT, R3.reuse, 0x7a, !P1 ;  /* 0x0000007a0300780c */ /* 0x040fe20004f21670 */
[----:B------:R1:W-:Y:S01]  /*9b90*/  @!P5 STG.E.U8 desc[UR36][R6.64+0x70], R9 ;  /* 0x000070090600d986 */ /* 0x0003e2000c101124 */
[C---:B------:R-:W-:Y:S02]  /*9ba0*/  ISETP.LT.OR P5, PT, R3.reuse, 0x79, !P0 ;  /* 0x000000790300780c */ /* 0x040fe400047a1670 */
[----:B------:R-:W-:Y:S02]  /*9bb0*/  ISETP.LT.OR P0, PT, R3, 0x7a, !P0 ;  /* 0x0000007a0300780c */ /* 0x000fe40004701670 */
[----:B------:R-:W-:Y:S01]  /*9bc0*/  F2FP.SATFINITE.E4M3.F32.PACK_AB_MERGE_C R3, RZ, R82, RZ ;  /* 0x00000052ff03723e */ /* 0x000fe200048070ff */
[----:B------:R2:W-:Y:S01]  /*9bd0*/  @!P4 STG.E.U8 desc[UR36][R4.64+0x71], R83 ;  /* 0x000071530400c986 */ /* 0x0005e2000c101124 */
[----:B0-----:R-:W-:-:S03]  /*9be0*/  F2FP.SATFINITE.E4M3.F32.PACK_AB_MERGE_C R11, RZ, R86, RZ ;  /* 0x00000056ff0b723e */ /* 0x001fc600048070ff */
[----:B------:R2:W-:Y:S01]  /*9bf0*/  @!P2 STG.E.U8 desc[UR36][R4.64+0x70], R3 ;  /* 0x000070030400a986 */ /* 0x0005e2000c101124 */
[----:B-1----:R-:W-:-:S03]  /*9c00*/  F2FP.SATFINITE.E4M3.F32.PACK_AB_MERGE_C R9, RZ, R84, RZ ;  /* 0x00000054ff09723e */ /* 0x002fc600048070ff */
[----:B------:R2:W-:Y:S04]  /*9c10*/  @!P1 STG.E.U8 desc[UR36][R6.64+0x79], R85 ;  /* 0x0000795506009986 */ /* 0x0005e8000c101124 */
[----:B------:R2:W-:Y:S04]  /*9c20*/  @!P3 STG.E.U8 desc[UR36][R6.64+0x78], R9 ;  /* 0x000078090600b986 */ /* 0x0005e8000c101124 */
[----:B------:R2:W-:Y:S04]  /*9c30*/  @!P5 STG.E.U8 desc[UR36][R4.64+0x78], R11 ;  /* 0x0000780b0400d986 */ /* 0x0005e8000c101124 */
[----:B------:R2:W-:Y:S02]  /*9c40*/  @!P0 STG.E.U8 desc[UR36][R4.64+0x79], R87 ;  /* 0x0000795704008986 */ /* 0x0005e4000c101124 */
.L_x_175:
[----:B------:R-:W-:Y:S05]  /*9c50*/  BSYNC B0 ;  /* 0x0000000000007941 */ /* 0x000fea0003800000 */
.L_x_45:
[----:B------:R-:W-:Y:S01]  /*9c60*/  IADD3 R16, P0, R16, UR38, RZ ;  /* 0x0000002610107c10 */ /* 0x000fe2000ff1e0ff */
[----:B------:R-:W-:Y:S01]  /*9c70*/  ULDC.64 UR4, c[0x0][0x650] ;  /* 0x0001940000047ab9 */ /* 0x000fe20000000a00 */
[----:B0-2--5:R-:W-:Y:S01]  /*9c80*/  PRMT R3, RZ, 0x7610, R3 ;  /* 0x00007610ff037816 */ /* 0x025fe20000000003 */
[----:B------:R-:W-:Y:S01]  /*9c90*/  IMAD.MOV.U32 R94, RZ, RZ, -0x1 ;  /* 0xffffffffff5e7424 */ /* 0x000fe200078e00ff */
[----:B------:R-:W-:Y:S01]  /*9ca0*/  IADD3.X R17, R17, UR42, RZ, P0, !PT ;  /* 0x0000002a11117c10 */ /* 0x000fe200087fe4ff */
[----:B------:R-:W-:Y:S01]  /*9cb0*/  IMAD.MOV.U32 R92, RZ, RZ, -0x1 ;  /* 0xffffffffff5c7424 */ /* 0x000fe200078e00ff */
[----:B------:R-:W-:-:S04]  /*9cc0*/  ISETP.GE.U32.AND P0, PT, R16, UR4, PT ;  /* 0x0000000410007c0c */ /* 0x000fc8000bf06070 */
[----:B------:R-:W-:-:S13]  /*9cd0*/  ISETP.GE.U32.AND.EX P0, PT, R17, UR5, PT, P0 ;  /* 0x0000000511007c0c */ /* 0x000fda000bf06100 */
[----:B------:R-:W-:Y:S05]  /*9ce0*/  @P0 BRA `(.L_x_176) ;  /* 0x00000004004c0947 */ /* 0x000fea0003800000 */
[----:B-1-34-:R-:W0:Y:S01]  /*9cf0*/  LDC.64 R10, c[0x0][0x628] ;  /* 0x00018a00ff0a7b82 */ /* 0x01ae220000000a00 */
[----:B------:R-:W1:Y:S01]  /*9d00*/  S2R R12, SR_CTAID.X ;  /* 0x00000000000c7919 */ /* 0x000e620000002500 */
[----:B------:R-:W-:Y:S02]  /*9d10*/  IMAD.MOV.U32 R8, RZ, RZ, R16 ;  /* 0x000000ffff087224 */ /* 0x000fe400078e0010 */
[----:B------:R-:W-:Y:S01]  /*9d20*/  IMAD.MOV.U32 R9, RZ, RZ, R17 ;  /* 0x000000ffff097224 */ /* 0x000fe200078e0011 */
[----:B------:R-:W2:Y:S03]  /*9d30*/  S2R R20, SR_CTAID.Y ;  /* 0x0000000000147919 */ /* 0x000ea60000002600 */
[----:B------:R-:W3:Y:S08]  /*9d40*/  LDC R0, c[0x0][0x630] ;  /* 0x00018c00ff007b82 */ /* 0x000ef00000000800 */
[----:B------:R-:W4:Y:S01]  /*9d50*/  LDC.64 R14, c[0x0][0x620] ;  /* 0x00018800ff0e7b82 */ /* 0x000f220000000a00 */
[----:B0-----:R-:W-:-:S04]  /*9d60*/  ISETP.NE.U32.AND P0, PT, R10, RZ, PT ;  /* 0x000000ff0a00720c */ /* 0x001fc80003f05070 */
[----:B------:R-:W-:-:S13]  /*9d70*/  ISETP.NE.AND.EX P0, PT, R11, RZ, PT, P0 ;  /* 0x000000ff0b00720c */ /* 0x000fda0003f05300 */
[----:B-1234-:R-:W-:Y:S05]  /*9d80*/  @!P0 BRA `(.L_x_177) ;  /* 0x0000000000288947 */ /* 0x01efea0003800000 */
        /* <DEDUP_REMOVED lines=10> */
.L_x_177:
[-CC-:B------:R-:W-:Y:S01]  /*9e30*/  SHF.R.U64 R92, R8, R0.reuse, R9.reuse ;  /* 0x00000000085c7219 */ /* 0x180fe20000001209 */
[----:B------:R-:W0:Y:S01]  /*9e40*/  LDC.64 R26, c[0x0][0x640] ;  /* 0x00019000ff1a7b82 */ /* 0x000e220000000a00 */
[----:B------:R-:W-:Y:S01]  /*9e50*/  SHF.R.U32.HI R0, RZ, R0, R9 ;  /* 0x00000000ff007219 */ /* 0x000fe20000011609 */
[----:B------:R-:W-:Y:S01]  /*9e60*/  ULDC UR4, c[0x0][0x150] ;  /* 0x0000540000047ab9 */ /* 0x000fe20000000800 */
[----:B------:R-:W-:Y:S02]  /*9e70*/  IADD3 R3, P0, RZ, -R92, RZ ;  /* 0x8000005cff037210 */ /* 0x000fe40007f1e0ff */
[----:B------:R-:W-:-:S03]  /*9e80*/  I2FP.F32.U32 R7, R12 ;  /* 0x0000000c00077245 */ /* 0x000fc60000201000 */
[----:B------:R-:W1:Y:S01]  /*9e90*/  LDC R6, c[0x0][0x618] ;  /* 0x00018600ff067b82 */ /* 0x000e620000000800 */
[----:B------:R-:W-:Y:S02]  /*9ea0*/  IMAD.X R5, RZ, RZ, ~R0, P0 ;  /* 0x000000ffff057224 */ /* 0x000fe400000e0e00 */
[----:B------:R-:W-:Y:S01]  /*9eb0*/  FMUL R7, R7, UR4 ;  /* 0x0000000407077c20 */ /* 0x000fe20008400000 */
[----:B------:R-:W-:Y:S01]  /*9ec0*/  ULDC UR4, c[0x0][0x154] ;  /* 0x0000550000047ab9 */ /* 0x000fe20000000800 */
[-C--:B------:R-:W-:Y:S02]  /*9ed0*/  IMAD R0, R5, R14.reuse, RZ ;  /* 0x0000000e05007224 */ /* 0x080fe400078e02ff */
[C---:B------:R-:W-:Y:S01]  /*9ee0*/  IMAD.WIDE.U32 R4, R3.reuse, R14, R16 ;  /* 0x0000000e03047225 */ /* 0x040fe200078e0010 */
[----:B------:R-:W2:Y:S01]  /*9ef0*/  LDC R11, c[0x0][0x608] ;  /* 0x00018200ff0b7b82 */ /* 0x000ea20000000800 */
[----:B------:R-:W3:Y:S02]  /*9f00*/  F2I.U32.TRUNC.NTZ R7, R7 ;  /* 0x0000000700077305 */ /* 0x000ee4000020f000 */
[----:B------:R-:W-:-:S04]  /*9f10*/  IMAD R3, R3, R15, R0 ;  /* 0x0000000f03037224 */ /* 0x000fc800078e0200 */
[----:B------:R-:W-:Y:S01]  /*9f20*/  IMAD.IADD R3, R5, 0x1, R3 ;  /* 0x0000000105037824 */ /* 0x000fe200078e0203 */
[----:B------:R-:W4:Y:S01]  /*9f30*/  LDC R25, c[0x0][0x658] ;  /* 0x00019600ff197b82 */ /* 0x000f220000000800 */
[----:B------:R-:W-:Y:S02]  /*9f40*/  I2FP.F32.U32 R5, R20 ;  /* 0x0000001400057245 */ /* 0x000fe40000201000 */
[----:B0-----:R-:W-:-:S04]  /*9f50*/  ISETP.NE.U32.AND P0, PT, R26, RZ, PT ;  /* 0x000000ff1a00720c */ /* 0x001fc80003f05070 */
[----:B------:R-:W-:Y:S01]  /*9f60*/  ISETP.NE.AND.EX P0, PT, R27, RZ, PT, P0 ;  /* 0x000000ff1b00720c */ /* 0x000fe20003f05300 */
[----:B------:R-:W0:Y:S01]  /*9f70*/  LDC R9, c[0x0][0x144] ;  /* 0x00005100ff097b82 */ /* 0x000e220000000800 */
[-C--:B-1----:R-:W-:Y:S01]  /*9f80*/  SHF.R.U64 R13, R4, R6.reuse, R3 ;  /* 0x00000006040d7219 */ /* 0x082fe20000001203 */
[----:B---3--:R-:W-:Y:S01]  /*9f90*/  IMAD.MOV R7, RZ, RZ, -R7 ;  /* 0x000000ffff077224 */ /* 0x008fe200078e0a07 */
[----:B------:R-:W-:Y:S01]  /*9fa0*/  SHF.R.U32.HI R0, RZ, R6, R3 ;  /* 0x00000006ff007219 */ /* 0x000fe20000011603 */
[----:B------:R-:W-:-:S04]  /*9fb0*/  FMUL R3, R5, UR4 ;  /* 0x0000000405037c20 */ /* 0x000fc80008400000 */
[----:B------:R-:W1:Y:S01]  /*9fc0*/  LDC R23, c[0x0][0x148] ;  /* 0x00005200ff177b82 */ /* 0x000e620000000800 */
[----:B------:R3:W0:Y:S01]  /*9fd0*/  F2I.U32.TRUNC.NTZ R10, R3 ;  /* 0x00000003000a7305 */ /* 0x000622000020f000 */
[-CC-:B--2---:R-:W-:Y:S02]  /*9fe0*/  SHF.R.U64 R15, R13, R11.reuse, R0.reuse ;  /* 0x0000000b0d0f7219 */ /* 0x184fe40000001200 */
[----:B------:R-:W-:-:S04]  /*9ff0*/  SHF.R.U32.HI R0, RZ, R11, R0 ;  /* 0x0000000bff007219 */ /* 0x000fc80000011600 */
[----:B------:R-:W2:Y:S01]  /*a000*/  LDC R14, c[0x0][0x648] ;  /* 0x00019200ff0e7b82 */ /* 0x000ea20000000800 */
[-CC-:B----4-:R-:W-:Y:S02]  /*a010*/  SHF.R.U64 R21, R15, R25.reuse, R0.reuse ;  /* 0x000000190f157219 */ /* 0x190fe40000001200 */
[----:B------:R-:W-:-:S03]  /*a020*/  SHF.R.U32.HI R5, RZ, R25, R0 ;  /* 0x00000019ff057219 */ /* 0x000fc60000011600 */
[----:B------:R-:W-:Y:S02]  /*a030*/  IMAD.MOV.U32 R4, RZ, RZ, R21 ;  /* 0x000000ffff047224 */ /* 0x000fe400078e0015 */
[----:B------:R-:W4:Y:S01]  /*a040*/  LDC R22, c[0x0][0x638] ;  /* 0x00018e00ff167b82 */ /* 0x000f220000000800 */
[----:B0-----:R-:W-:-:S07]  /*a050*/  IMAD R25, R9, R7, R12 ;  /* 0x0000000709197224 */ /* 0x001fce00078e020c */
[----:B------:R-:W0:Y:S08]  /*a060*/  LDC R24, c[0x0][0x610] ;  /* 0x00018400ff187b82 */ /* 0x000e300000000800 */
[----:B------:R-:W0:Y:S01]  /*a070*/  LDC R28, c[0x0][0x600] ;  /* 0x00018000ff1c7b82 */ /* 0x000e220000000800 */
[----:B-1-3--:R-:W-:Y:S05]  /*a080*/  @!P0 BRA `(.L_x_178) ;  /* 0x0000000000288947 */ /* 0x00afea0003800000 */
[----:B------:R-:W1:Y:S02]  /*a090*/  LDC R0, c[0x0][0x64c] ;  /* 0x00019300ff007b82 */ /* 0x000e640000000800 */
[----:B-1----:R-:W-:-:S05]  /*a0a0*/  IADD3 R3, P0, R21, R0, RZ ;  /* 0x0000000015037210 */ /* 0x002fca0007f1e0ff */
        /* <DEDUP_REMOVED lines=8> */
.L_x_178:
[----:B------:R-:W-:Y:S01]  /*a130*/  ISETP.NE.AND P0, PT, R2, 0x1, PT ;  /* 0x000000010200780c */ /* 0x000fe20003f05270 */
[----:B------:R-:W-:Y:S01]  /*a140*/  IMAD.MOV R10, RZ, RZ, -R10 ;  /* 0x000000ffff0a7224 */ /* 0x000fe200078e0a0a */
[----:B--2---:R-:W-:Y:S02]  /*a150*/  SHF.R.U64 R3, R4, R14, R5 ;  /* 0x0000000e04037219 */ /* 0x004fe40000001205 */
[----:B------:R-:W-:Y:S02]  /*a160*/  LOP3.LUT R0, R15, R112, RZ, 0xc0, !PT ;  /* 0x000000700f007212 */ /* 0x000fe400078ec0ff */
[----:B------:R-:W-:Y:S01]  /*a170*/  LOP3.LUT R6, R13, R110, RZ, 0xc0, !PT ;  /* 0x0000006e0d067212 */ /* 0x000fe200078ec0ff */
[----:B------:R-:W-:Y:S02]  /*a180*/  IMAD.MOV R4, RZ, RZ, -R3 ;  /* 0x000000ffff047224 */ /* 0x000fe400078e0a03 */
[----:B------:R-:W-:Y:S02]  /*a190*/  IMAD R0, R105, R3, R0 ;  /* 0x0000000369007224 */ /* 0x000fe400078e0200 */
[----:B----4-:R-:W-:-:S02]  /*a1a0*/  IMAD R3, R4, R22, R21 ;  /* 0x0000001604037224 */ /* 0x010fc400078e0215 */
[----:B------:R-:W-:Y:S02]  /*a1b0*/  @P0 IMAD R25, R23, R10, R20 ;  /* 0x0000000a17190224 */ /* 0x000fe400078e0214 */
[----:B0-----:R-:W-:Y:S02]  /*a1c0*/  IMAD R5, R3, R28, R6 ;  /* 0x0000001c03057224 */ /* 0x001fe400078e0206 */
[----:B------:R-:W-:Y:S02]  /*a1d0*/  IMAD R0, R0, R24, R25 ;  /* 0x0000001800007224 */ /* 0x000fe400078e0219 */
[----:B------:R-:W-:-:S03]  /*a1e0*/  IMAD.MOV.U32 R4, RZ, RZ, 0x1 ;  /* 0x00000001ff047424 */ /* 0x000fc600078e00ff */
[----:B------:R-:W-:Y:S02]  /*a1f0*/  SEL R94, R5, R0, !P0 ;  /* 0x00000000055e7207 */ /* 0x000fe40004000000 */
[----:B------:R-:W-:Y:S02]  /*a200*/  PRMT R3, R4, 0x7610, R3 ;  /* 0x0000761004037816 */ /* 0x000fe40000000003 */
[----:B------:R-:W-:-:S07]  /*a210*/  SEL R0, R0, R5, !P0 ;  /* 0x0000000500007207 */ /* 0x000fce0004000000 */
.L_x_176:
[----:B------:R-:W-:Y:S01]  /*a220*/  LOP3.LUT P0, RZ, R3, 0xff, RZ, 0xc0, !PT ;  /* 0x000000ff03ff7812 */ /* 0x000fe2000780c0ff */
[----:B------:R-:W-:-:S12]  /*a230*/  IMAD.MOV.U32 R93, RZ, RZ, R0 ;  /* 0x000000ffff5d7224 */ /* 0x000fd800078e0000 */
[----:B------:R-:W-:Y:S05]  /*a240*/  @P0 BRA `(.L_x_179) ;  /* 0xffffff7000200947 */ /* 0x000fea000383ffff */
[----:B------:R-:W-:Y:S05]  /*a250*/  EXIT ;  /* 0x000000000000794d */ /* 0x000fea0003800000 */
.L_x_3:
        /* <DEDUP_REMOVED lines=26> */
.L_x_181:
        /* <DEDUP_REMOVED lines=14> */
[----:B------:R-:W-:Y:S02]  /*a4e0*/  IMAD R5, R7, R23, R10 ;  /* 0x0000001707057224 */ /* 0x000fe400078e020a */
[----:B------:R-:W-:Y:S02]  /*a4f0*/  IMAD.MOV.U32 R10, RZ, RZ, 0x1 ;  /* 0x00000001ff0a7424 */ /* 0x000fe400078e00ff */
[----:B------:R-:W-:Y:S01]  /*a500*/  IMAD.IADD R5, R9, 0x1, R5 ;  /* 0x0000000109057824 */ /* 0x000fe200078e0205 */
[----:B------:R-:W4:Y:S04]  /*a510*/  LDC R20, c[0x0][0x608] ;  /* 0x00018200ff147b82 */ /* 0x000f280000000800 */
[----:B0-----:R-:W-:-:S02]  /*a520*/  SHF.R.U64 R12, R8, R14, R5 ;  /* 0x0000000e080c7219 */ /* 0x001fc40000001205 */
[----:B------:R-:W-:Y:S02]  /*a530*/  I2FP.F32.U32 R8, R6 ;  /* 0x0000000600087245 */ /* 0x000fe40000201000 */
[----:B------:R-:W0:Y:S01]  /*a540*/  LDC R25, c[0x0][0x658] ;  /* 0x00019600ff197b82 */ /* 0x000e220000000800 */
[----:B-1----:R-:W-:Y:S01]  /*a550*/  ISETP.NE.U32.AND P0, PT, R26, RZ, PT ;  /* 0x000000ff1a00720c */ /* 0x002fe20003f05070 */
[----:B---3--:R-:W-:Y:S02]  /*a560*/  IMAD.MOV R7, RZ, RZ, -R11 ;  /* 0x000000ffff077224 */ /* 0x008fe400078e0a0b */
[----:B------:R-:W-:Y:S01]  /*a570*/  FMUL R8, R8, UR4 ;  /* 0x0000000408087c20 */ /* 0x000fe20008400000 */
[----:B------:R-:W-:Y:S01]  /*a580*/  SHF.R.U32.HI R5, RZ, R14, R5 ;  /* 0x0000000eff057219 */ /* 0x000fe20000011605 */
[----:B------:R-:W-:Y:S01]  /*a590*/  IMAD.MOV.U32 R14, RZ, RZ, -0x1 ;  /* 0xffffffffff0e7424 */ /* 0x000fe200078e00ff */
[----:B------:R-:W-:Y:S01]  /*a5a0*/  ISETP.NE.AND.EX P0, PT, R27, RZ, PT, P0 ;  /* 0x000000ff1b00720c */ /* 0x000fe20003f05300 */
[----:B------:R1:W3:Y:S01]  /*a5b0*/  F2I.U32.TRUNC.NTZ R19, R8 ;  /* 0x0000000800137305 */ /* 0x0002e2000020f000 */
[----:B------:R-:W1:Y:S01]  /*a5c0*/  LDC R21, c[0x0][0x148] ;  /* 0x00005200ff157b82 */ /* 0x000e620000000800 */
[----:B--2---:R-:W-:-:S07]  /*a5d0*/  IMAD R23, R13, R7, R4 ;  /* 0x000000070d177224 */ /* 0x004fce00078e0204 */
[----:B------:R-:W2:Y:S01]  /*a5e0*/  LDC R22, c[0x0][0x600] ;  /* 0x00018000ff167b82 */ /* 0x000ea20000000800 */
[-CC-:B----4-:R-:W-:Y:S02]  /*a5f0*/  SHF.R.U64 R15, R12, R20.reuse, R5.reuse ;  /* 0x000000140c0f7219 */ /* 0x190fe40000001205 */
[----:B------:R-:W-:-:S05]  /*a600*/  SHF.R.U32.HI R4, RZ, R20, R5 ;  /* 0x00000014ff047219 */ /* 0x000fca0000011605 */
[----:B------:R-:W4:Y:S01]  /*a610*/  LDC R24, c[0x0][0x648] ;  /* 0x00019200ff187b82 */ /* 0x000f220000000800 */
[-C--:B0-----:R-:W-:Y:S02]  /*a620*/  SHF.L.U32 R7, R14, R25.reuse, RZ ;  /* 0x000000190e077219 */ /* 0x081fe400000006ff */
[-CC-:B------:R-:W-:Y:S02]  /*a630*/  SHF.R.U64 R14, R15, R25.reuse, R4.reuse ;  /* 0x000000190f0e7219 */ /* 0x180fe40000001204 */
[-C--:B------:R-:W-:Y:S02]  /*a640*/  SHF.R.U32.HI R5, RZ, R25.reuse, R4 ;  /* 0x00000019ff057219 */ /* 0x080fe40000011604 */
[----:B------:R-:W-:Y:S01]  /*a650*/  SHF.L.U32 R30, R10, R25, RZ ;  /* 0x000000190a1e7219 */ /* 0x000fe200000006ff */
[----:B------:R-:W0:Y:S01]  /*a660*/  LDC R29, c[0x0][0x638] ;  /* 0x00018e00ff1d7b82 */ /* 0x000e220000000800 */
[----:B------:R-:W-:Y:S01]  /*a670*/  LOP3.LUT R20, RZ, R7, RZ, 0x33, !PT ;  /* 0x00000007ff147212 */ /* 0x000fe200078e33ff */
[----:B------:R-:W-:-:S06]  /*a680*/  IMAD.MOV.U32 R4, RZ, RZ, R14 ;  /* 0x000000ffff047224 */ /* 0x000fcc00078e000e */
        /* <DEDUP_REMOVED lines=12> */
.L_x_182:
[----:B------:R-:W-:Y:S01]  /*a750*/  ISETP.NE.AND P0, PT, R2, 0x1, PT ;  /* 0x000000010200780c */ /* 0x000fe20003f05270 */
[----:B--2---:R-:W-:Y:S01]  /*a760*/  VIADD R9, R22, 0xffffffff ;  /* 0xffffffff16097836 */ /* 0x004fe20000000000 */
[----:B----4-:R-:W-:Y:S01]  /*a770*/  SHF.R.U64 R5, R4, R24, R5 ;  /* 0x0000001804057219 */ /* 0x010fe20000001205 */
[----:B------:R-:W-:Y:S01]  /*a780*/  IMAD.MOV R19, RZ, RZ, -R19 ;  /* 0x000000ffff137224 */ /* 0x000fe200078e0a13 */
[----:B------:R-:W-:-:S03]  /*a790*/  LOP3.LUT R4, R15, R20, RZ, 0xc0, !PT ;  /* 0x000000140f047212 */ /* 0x000fc600078ec0ff */
[----:B------:R-:W-:Y:S02]  /*a7a0*/  IMAD.MOV R7, RZ, RZ, -R5 ;  /* 0x000000ffff077224 */ /* 0x000fe400078e0a05 */
[----:B------:R-:W-:Y:S01]  /*a7b0*/  IMAD R30, R30, R5, R4 ;  /* 0x000000051e1e7224 */ /* 0x000fe200078e0204 */
[----:B------:R-:W-:Y:S01]  /*a7c0*/  LOP3.LUT R5, R12, R9, RZ, 0xc0, !PT ;  /* 0x000000090c057212 */ /* 0x000fe200078ec0ff */
[----:B0-----:R-:W-:Y:S02]  /*a7d0*/  IMAD R4, R7, R29, R14 ;  /* 0x0000001d07047224 */ /* 0x001fe400078e020e */
[----:B------:R-:W-:Y:S02]  /*a7e0*/  @P0 IMAD R23, R21, R19, R6 ;  /* 0x0000001315170224 */ /* 0x000fe400078e0206 */
[----:B------:R-:W-:Y:S02]  /*a7f0*/  IMAD R5, R4, R22, R5 ;  /* 0x0000001604057224 */ /* 0x000fe400078e0205 */
[----:B------:R-:W-:-:S02]  /*a800*/  IMAD R30, R30, R32, R23 ;  /* 0x000000201e1e7224 */ /* 0x000fc400078e0217 */
[----:B------:R-:W-:-:S03]  /*a810*/  IMAD.MOV.U32 R7, RZ, RZ, 0x1 ;  /* 0x00000001ff077424 */ /* 0x000fc600078e00ff */
[----:B------:R-:W-:Y:S02]  /*a820*/  SEL R29, R5, R30, !P0 ;  /* 0x0000001e051d7207 */ /* 0x000fe40004000000 */
[----:B------:R-:W-:-:S07]  /*a830*/  SEL R30, R30, R5, !P0 ;  /* 0x000000051e1e7207 */ /* 0x000fce0004000000 */
.L_x_180:
[----:B------:R-:W-:-:S08]  /*a840*/  NOP ;  /* 0x0000000000007918 */ /* 0x000fd00000000000 */
[----:B------:R-:W0:-:S00]  /*a850*/  USETMAXREG.DEALLOC.CTAPOOL 0x28 ;  /* 0x00000028000079c8 */ /* 0x000e0000080e0500 */
[----:B0-----:R-:W-:-:S13]  /*a860*/  ISETP.NE.AND P0, PT, R3, RZ, PT ;  /* 0x000000ff0300720c */ /* 0x001fda0003f05270 */
[----:B------:R-:W-:Y:S05]  /*a870*/  @P0 EXIT ;  /* 0x000000000000094d */ /* 0x000fea0003800000 */
[----:B------:R-:W-:Y:S01]  /*a880*/  LOP3.LUT P0, RZ, R7, 0xff, RZ, 0xc0, !PT ;  /* 0x000000ff07ff7812 */ /* 0x000fe2000780c0ff */
[----:B------:R-:W-:Y:S02]  /*a890*/  IMAD.MOV.U32 R26, RZ, RZ, 0x1 ;  /* 0x00000001ff1a7424 */ /* 0x000fe400078e00ff */
[----:B------:R-:W-:-:S10]  /*a8a0*/  IMAD.MOV.U32 R27, RZ, RZ, RZ ;  /* 0x000000ffff1b7224 */ /* 0x000fd400078e00ff */
[----:B------:R-:W-:Y:S05]  /*a8b0*/  @!P0 BRA `(.L_x_183) ;  /* 0x0000000c00c48947 */ /* 0x000fea0003800000 */
[----:B------:R-:W0:Y:S01]  /*a8c0*/  LDC R3, c[0x0][0x28c] ;  /* 0x0000a300ff037b82 */ /* 0x000e220000000800 */
[C---:B------:R-:W-:Y:S01]  /*a8d0*/  ISETP.NE.AND P1, PT, R31.reuse, RZ, PT ;  /* 0x000000ff1f00720c */ /* 0x040fe20003f25270 */
[----:B------:R-:W-:Y:S01]  /*a8e0*/  ULDC UR41, c[0x0][0x658] ;  /* 0x0001960000297ab9 */ /* 0x000fe20000000800 */
[----:B------:R-:W-:Y:S01]  /*a8f0*/  LOP3.LUT P0, RZ, R0, 0x1f, RZ, 0xc0, !PT ;  /* 0x0000001f00ff7812 */ /* 0x000fe2000780c0ff */
[----:B------:R-:W-:Y:S01]  /*a900*/  UMOV UR4, 0xffffffff ;  /* 0xffffffff00047882 */ /* 0x000fe20000000000 */
[----:B------:R-:W-:Y:S01]  /*a910*/  P2R R0, PR, RZ, 0x2 ;  /* 0x00000002ff007803 */ /* 0x000fe20000000000 */
[----:B------:R-:W-:Y:S01]  /*a920*/  BSSY B7, `(.L_x_183) ;  /* 0x00000ea000077945 */ /* 0x000fe20003800000 */
[----:B------:R-:W-:Y:S01]  /*a930*/  ISETP.NE.OR P0, PT, R31, RZ, !P0 ;  /* 0x000000ff1f00720c */ /* 0x000fe20004705670 */
[----:B------:R-:W-:Y:S01]  /*a940*/  USHF.L.U32 UR4, UR4, UR41, URZ ;  /* 0x0000002904047299 */ /* 0x000fe2000800063f */
[----:B------:R-:W-:Y:S01]  /*a950*/  IMAD.MOV.U32 R23, RZ, RZ, 0x1 ;  /* 0x00000001ff177424 */ /* 0x000fe200078e00ff */
[----:B------:R-:W-:Y:S01]  /*a960*/  LOP3.LUT R25, R18, 0x2, RZ, 0xfc, !PT ;  /* 0x0000000212197812 */ /* 0x000fe200078efcff */
[----:B------:R-:W-:Y:S01]  /*a970*/  IMAD.MOV.U32 R26, RZ, RZ, 0x1 ;  /* 0x00000001ff1a7424 */ /* 0x000fe200078e00ff */
[----:B------:R-:W-:Y:S01]  /*a980*/  P2R R32, PR, RZ, 0x1 ;  /* 0x00000001ff207803 */ /* 0x000fe20000000000 */
[----:B------:R-:W-:Y:S01]  /*a990*/  IMAD.MOV.U32 R27, RZ, RZ, RZ ;  /* 0x000000ffff1b7224 */ /* 0x000fe200078e00ff */
[----:B------:R-:W-:Y:S01]  /*a9a0*/  ULDC UR40, c[0x0][0x600] ;  /* 0x0001800000287ab9 */ /* 0x000fe20000000800 */
[----:B------:R-:W-:Y:S01]  /*a9b0*/  UMOV UR5, 0x1 ;  /* 0x0000000100057882 */ /* 0x000fe20000000000 */
[----:B------:R-:W-:-:S02]  /*a9c0*/  UIADD3 UR40, UR40, -0x1, URZ ;  /* 0xffffffff28287890 */ /* 0x000fc4000fffe03f */
[----:B------:R-:W-:Y:S02]  /*a9d0*/  USHF.L.U32 UR41, UR5, UR41, URZ ;  /* 0x0000002905297299 */ /* 0x000fe4000800063f */
[----:B------:R-:W-:Y:S01]  /*a9e0*/  ULOP3.LUT UR43, URZ, UR4, URZ, 0x33, !UPT ;  /* 0x000000043f2b7292 */ /* 0x000fe2000f8e333f */
[----:B------:R-:W-:Y:S01]  /*a9f0*/  ULDC.64 UR36, c[0x0][0x198] ;  /* 0x0000660000247ab9 */ /* 0x000fe20000000a00 */
[----:B0-----:R-:W-:-:S05]  /*aa00*/  VIADD R3, R3, 0x7f ;  /* 0x0000007f03037836 */ /* 0x001fca0000000000 */
[----:B------:R-:W-:-:S04]  /*aa10*/  SHF.R.S32.HI R0, RZ, 0x1f, R3 ;  /* 0x0000001fff007819 */ /* 0x000fc80000011403 */
[----:B------:R-:W-:-:S04]  /*aa20*/  LEA.HI R0, R0, R3, RZ, 0x7 ;  /* 0x0000000300007211 */ /* 0x000fc800078f38ff */
[----:B------:R-:W-:-:S05]  /*aa30*/  SHF.R.S32.HI R24, RZ, 0x7, R0 ;  /* 0x00000007ff187819 */ /* 0x000fca0000011400 */
[----:B------:R-:W-:-:S07]  /*aa40*/  VIADD R22, R24, 0x1 ;  /* 0x0000000118167836 */ /* 0x000fce0000000000 */
.L_x_197:
[----:B------:R-:W-:-:S03]  /*aa50*/  UMOV UR4, 0xffffffff ;  /* 0xffffffff00047882 */ /* 0x000fc60000000000 */
[----:B------:R-:W-:Y:S05]  /*aa60*/  BRA.DIV UR4, `(.L_x_184) ;  /* 0x0000001604187947 */ /* 0x000fea000b800000 */
[----:B------:R-:W-:-:S13]  /*aa70*/  ELECT P6, URZ, PT ;  /* 0x00000000003f782f */ /* 0x000fda00038c0000 */
.L_x_219:
[----:B------:R-:W-:Y:S04]  /*aa80*/  BSSY B6, `(.L_x_185) ;  /* 0x0000060000067945 */ /* 0x000fe80003800000 */
[----:B------:R-:W-:Y:S05]  /*aa90*/  @!P6 BRA `(.L_x_186) ;  /* 0x000000040078e947 */ /* 0x000fea0003800000 */
[----:B------:R-:W0:Y:S01]  /*aaa0*/  S2R R0, SR_CgaCtaId ;  /* 0x0000000000007919 */ /* 0x000e220000008800 */
[----:B------:R-:W-:-:S04]  /*aab0*/  MOV R19, 0x400 ;  /* 0x0000040000137802 */ /* 0x000fc80000000f00 */
[----:B0-----:R-:W-:-:S05]  /*aac0*/  LEA R19, R0, R19, 0x18 ;  /* 0x0000001300137211 */ /* 0x001fca00078ec0ff */
[----:B------:R-:W-:-:S05]  /*aad0*/  VIADD R0, R19, 0x800 ;  /* 0x0000080013007836 */ /* 0x000fca0000000000 */
[----:B------:R-:W-:-:S13]  /*aae0*/  LOP3.LUT P0, RZ, R0, 0x3ff, RZ, 0xc0, !PT ;  /* 0x000003ff00ff7812 */ /* 0x000fda000780c0ff */
[----:B------:R-:W-:Y:S05]  /*aaf0*/  @!P0 BRA `(.L_x_187) ;  /* 0x0000000000408947 */ /* 0x000fea0003800000 */
[----:B------:R-:W-:Y:S01]  /*ab00*/  MOV R14, 0x0 ;  /* 0x00000000000e7802 */ /* 0x000fe20000000f00 */
[----:B------:R-:W-:Y:S01]  /*ab10*/  ULDC.64 UR4, c[0x4][0x78] ;  /* 0x01001e0000047ab9 */ /* 0x000fe20000000a00 */
[----:B------:R-:W-:Y:S01]  /*ab20*/  ULDC.64 UR6, c[0x4][0x8] ;  /* 0x0100020000067ab9 */ /* 0x000fe20000000a00 */
[----:B------:R-:W-:Y:S02]  /*ab30*/  IMAD.U32 R4, RZ, RZ, UR4 ;  /* 0x00000004ff047e24 */ /* 0x000fe4000f8e00ff */
[----:B------:R-:W-:Y:S01]  /*ab40*/  IMAD.U32 R5, RZ, RZ, UR5 ;  /* 0x00000005ff057e24 */ /* 0x000fe2000f8e00ff */
[----:B------:R-:W0:Y:S01]  /*ab50*/  LDC.64 R14, c[0x4][R14] ;  /* 0x010000000e0e7b82 */ /* 0x000e220000000a00 */
[----:B------:R-:W-:Y:S01]  /*ab60*/  ULDC.64 UR4, c[0x4][0x80] ;  /* 0x0100200000047ab9 */ /* 0x000fe20000000a00 */
[----:B------:R-:W-:Y:S02]  /*ab70*/  IMAD.U32 R10, RZ, RZ, UR6 ;  /* 0x00000006ff0a7e24 */ /* 0x000fe4000f8e00ff */
[----:B------:R-:W-:-:S02]  /*ab80*/  IMAD.U32 R6, RZ, RZ, UR4 ;  /* 0x00000004ff067e24 */ /* 0x000fc4000f8e00ff */
[----:B------:R-:W-:Y:S02]  /*ab90*/  IMAD.U32 R7, RZ, RZ, UR5 ;  /* 0x00000005ff077e24 */ /* 0x000fe4000f8e00ff */
[----:B------:R-:W-:Y:S02]  /*aba0*/  IMAD.U32 R11, RZ, RZ, UR7 ;  /* 0x00000007ff0b7e24 */ /* 0x000fe4000f8e00ff */
[----:B------:R-:W-:Y:S02]  /*abb0*/  IMAD.MOV.U32 R8, RZ, RZ, 0x70 ;  /* 0x00000070ff087424 */ /* 0x000fe400078e00ff */
[----:B------:R-:W-:Y:S02]  /*abc0*/  IMAD.MOV.U32 R12, RZ, RZ, 0x1 ;  /* 0x00000001ff0c7424 */ /* 0x000fe400078e00ff */
[----:B------:R-:W-:-:S07]  /*abd0*/  IMAD.MOV.U32 R13, RZ, RZ, RZ ;  /* 0x000000ffff0d7224 */ /* 0x000fce00078e00ff */
[----:B------:R-:W-:-:S07]  /*abe0*/  LEPC R20, `(.L_x_187) ;  /* 0x000000001014794e */ /* 0x000fce0000000000 */
[----:B0-----:R-:W-:Y:S05]  /*abf0*/  CALL.ABS.NOINC R14 ;  /* 0x000000000e007343 */ /* 0x001fea0003c00000 */
.L_x_187:
        /* <DEDUP_REMOVED lines=19> */
.L_x_188:
[----:B------:R-:W0:Y:S02]  /*ad30*/  LDC R0, c[0x0][0x28c] ;  /* 0x0000a300ff007b82 */ /* 0x000e240000000800 */
[----:B0-----:R-:W-:-:S13]  /*ad40*/  ISETP.GE.AND P0, PT, R0, 0x1, PT ;  /* 0x000000010000780c */ /* 0x001fda0003f06270 */
[----:B------:R-:W-:Y:S05]  /*ad50*/  @!P0 BRA `(.L_x_186) ;  /* 0x0000000000c88947 */ /* 0x000fea0003800000 */
[----:B------:R-:W-:Y:S02]  /*ad60*/  IMAD.SHL.U32 R29, R29, 0x80, RZ ;  /* 0x000000801d1d7824 */ /* 0x000fe400078e00ff */
[----:B------:R-:W-:Y:S02]  /*ad70*/  IMAD.SHL.U32 R30, R30, 0x80, RZ ;  /* 0x000000801e1e7824 */ /* 0x000fe400078e00ff */
[----:B------:R-:W-:Y:S02]  /*ad80*/  IMAD.MOV.U32 R7, RZ, RZ, RZ ;  /* 0x000000ffff077224 */ /* 0x000fe400078e00ff */
[----:B------:R-:W-:Y:S02]  /*ad90*/  IMAD.MOV.U32 R0, RZ, RZ, R22 ;  /* 0x000000ffff007224 */ /* 0x000fe400078e0016 */
[----:B------:R-:W-:Y:S02]  /*ada0*/  IMAD.MOV.U32 R3, RZ, RZ, R26 ;  /* 0x000000ffff037224 */ /* 0x000fe400078e001a */
[----:B------:R-:W-:-:S07]  /*adb0*/  IMAD.MOV.U32 R4, RZ, RZ, R27 ;  /* 0x000000ffff047224 */ /* 0x000fce00078e001b */
.L_x_192:
[----:B------:R-:W-:Y:S01]  /*adc0*/  IMAD R8, R4, 0x8, R19 ;  /* 0x0000000804087824 */ /* 0x000fe200078e0213 */
[----:B------:R-:W-:Y:S02]  /*add0*/  SHF.L.U32 R5, R3, 0x1f, RZ ;  /* 0x0000001f03057819 */ /* 0x000fe400000006ff */
[----:B------:R-:W-:Y:S02]  /*ade0*/  ISETP.NE.AND P1, PT, R31, RZ, PT ;  /* 0x000000ff1f00720c */ /* 0x000fe40003f25270 */
[----:B------:R-:W0:Y:S11]  /*adf0*/  SYNCS.PHASECHK.TRANS64.TRYWAIT P0, [R8+URZ+0x38], R5 ;  /* 0x00003805080075a7 */ /* 0x000e36000800017f */
[----:B------:R-:W1:Y:S01]  /*ae00*/  @!P1 LDC R6, c[0x0][0x500] ;  /* 0x00014000ff069b82 */ /* 0x000e620000000800 */
[----:B0-----:R-:W-:Y:S05]  /*ae10*/  @!P0 BRA `(.L_x_189) ;  /* 0x00000010004c8947 */ /* 0x001fea0003800000 */
.L_x_220:
[----:B------:R-:W-:Y:S02]  /*ae20*/  ISETP.NE.AND P0, PT, R31, RZ, PT ;  /* 0x000000ff1f00720c */ /* 0x000fe40003f05270 */
[----:B0-----:R-:W-:-:S11]  /*ae30*/  PRMT R5, R25, 0x9910, RZ ;  /* 0x0000991019057816 */ /* 0x001fd600000000ff */
[----:B-1----:R0:W-:Y:S01]  /*ae40*/  @!P0 SYNCS.ARRIVE.TRANS64 RZ, [R8+URZ], R6 ;  /* 0x0000000608ff89a7 */ /* 0x0021e2000800003f */
[----:B------:R-:W-:-:S13]  /*ae50*/  ISETP.NE.AND P0, PT, R5, 0x2, PT ;  /* 0x000000020500780c */ /* 0x000fda0003f05270 */
[----:B0-----:R-:W-:Y:S05]  /*ae60*/  @P0 BRA `(.L_x_190) ;  /* 0x0000000000040947 */ /* 0x001fea0003800000 */
[----:B------:R-:W-:Y:S01]  /*ae70*/  BPT.TRAP 0x1 ;  /* 0x000000040000795c */ /* 0x000fe20000300000 */
.L_x_190:
[----:B------:R-:W-:-:S13]  /*ae80*/  ISETP.NE.AND P0, PT, R32, RZ, PT ;  /* 0x000000ff2000720c */ /* 0x000fda0003f05270 */
[----:B------:R-:W-:Y:S05]  /*ae90*/  @P0 BRA `(.L_x_191) ;  /* 0x0000000000040947 */ /* 0x000fea0003800000 */
[----:B------:R-:W-:Y:S01]  /*aea0*/  BPT.TRAP 0x1 ;  /* 0x000000040000795c */ /* 0x000fe20000300000 */
.L_x_191:
[----:B------:R-:W-:Y:S01]  /*aeb0*/  IMAD R5, R4, 0x4000, R19 ;  /* 0x0000400004057824 */ /* 0x000fe200078e0213 */
[----:B------:R-:W-:Y:S01]  /*aec0*/  R2UR UR9, R8 ;  /* 0x00000000080972ca */ /* 0x000fe200000e0000 */
[----:B------:R-:W-:Y:S01]  /*aed0*/  VIADD R0, R0, 0xffffffff ;  /* 0xffffffff00007836 */ /* 0x000fe20000000000 */
[----:B------:R-:W-:Y:S01]  /*aee0*/  UIADD3 UR4, UP0, UR36, 0xf0, URZ ;  /* 0x000000f024047890 */ /* 0x000fe2000ff1e03f */
[----:B------:R-:W-:Y:S01]  /*aef0*/  R2UR UR10, R30 ;  /* 0x000000001e0a72ca */ /* 0x000fe200000e0000 */
[----:B------:R-:W-:Y:S01]  /*af00*/  UIADD3 UR16, UP1, UR36, 0x1f0, URZ ;  /* 0x000001f024107890 */ /* 0x000fe2000ff3e03f */
[----:B------:R-:W-:Y:S01]  /*af10*/  R2UR UR8, R5 ;  /* 0x00000000050872ca */ /* 0x000fe200000e0000 */
[----:B------:R-:W-:Y:S01]  /*af20*/  UIADD3.X UR5, URZ, UR37, URZ, UP0, !UPT ;  /* 0x000000253f057290 */ /* 0x000fe200087fe43f */
[----:B------:R-:W-:Y:S01]  /*af30*/  R2UR UR11, R7 ;  /* 0x00000000070b72ca */ /* 0x000fe200000e0000 */
[----:B------:R-:W-:Y:S01]  /*af40*/  VIADD R4, R4, 0x1 ;  /* 0x0000000104047836 */ /* 0x000fe20000000000 */
[----:B------:R-:W-:Y:S01]  /*af50*/  R2UR UR12, R28 ;  /* 0x000000001c0c72ca */ /* 0x000fe200000e0000 */
[----:B------:R-:W-:Y:S01]  /*af60*/  UIADD3.X UR17, URZ, UR37, URZ, UP1, !UPT ;  /* 0x000000253f117290 */ /* 0x000fe20008ffe43f */
[----:B------:R-:W-:Y:S01]  /*af70*/  R2UR UR15, R29 ;  /* 0x000000001d0f72ca */ /* 0x000fe200000e0000 */
[----:B------:R-:W-:Y:S01]  /*af80*/  UMOV UR6, 0x0 ;  /* 0x0000000000067882 */ /* 0x000fe20000000000 */
[----:B------:R-:W-:Y:S01]  /*af90*/  ISETP.GT.AND P1, PT, R0, 0x1, PT ;  /* 0x000000010000780c */ /* 0x000fe20003f24270 */
[----:B------:R-:W-:Y:S01]  /*afa0*/  UMOV UR7, 0x10000000 ;  /* 0x1000000000077882 */ /* 0x000fe20000000000 */
[----:B------:R-:W-:Y:S01]  /*afb0*/  ISETP.NE.AND P0, PT, R4, 0x7, PT ;  /* 0x000000070400780c */ /* 0x000fe20003f05270 */
[----:B------:R-:W-:-:S02]  /*afc0*/  VIADD R7, R7, 0x80 ;  /* 0x0000008007077836 */ /* 0x000fc40000000000 */
[----:B------:R-:W-:Y:S01]  /*afd0*/  UIADD3 UR13, UR8, 0x800, URZ ;  /* 0x00000800080d7890 */ /* 0x000fe2000fffe03f */
[----:B------:R-:W-:Y:S01]  /*afe0*/  SEL R6, RZ, 0x1, P0 ;  /* 0x00000001ff067807 */ /* 0x000fe20000000000 */
[----:B------:R-:W-:Y:S01]  /*aff0*/  UIADD3 UR14, UR8, 0x1c800, URZ ;  /* 0x0001c800080e7890 */ /* 0x000fe2000fffe03f */
[----:B------:R-:W-:Y:S02]  /*b000*/  SEL R4, R4, RZ, P0 ;  /* 0x000000ff04047207 */ /* 0x000fe40000000000 */
[----:B------:R-:W-:Y:S02]  /*b010*/  LOP3.LUT R3, R3, R6, RZ, 0x3c, !PT ;  /* 0x0000000603037212 */ /* 0x000fe400078e3cff */
[----:B------:R-:W-:Y:S02]  /*b020*/  UMOV UR8, UR13 ;  /* 0x0000000d00087c82 */ /* 0x000fe40008000000 */
[----:B------:R0:W-:Y:S02]  /*b030*/  UTMALDG.3D [UR8], [UR4], desc[UR6] ;  /* 0x00000608040075b4 */ /* 0x0001e40008011000 */
[----:B0-----:R-:W-:Y:S01]  /*b040*/  UMOV UR8, UR14 ;  /* 0x0000000e00087c82 */ /* 0x001fe20008000000 */
[----:B------:R-:W-:-:S02]  /*b050*/  UMOV UR10, UR15 ;  /* 0x0000000f000a7c82 */ /* 0x000fc40008000000 */
[----:B------:R0:W-:Y:S02]  /*b060*/  UTMALDG.3D [UR8], [UR16], desc[UR6] ;  /* 0x00000608100075b4 */ /* 0x0001e40008011000 */
[----:B0-----:R-:W-:Y:S05]  /*b070*/  @P1 BRA `(.L_x_192) ;  /* 0xfffffffc00501947 */ /* 0x001fea000383ffff */
.L_x_186:
[----:B------:R-:W-:Y:S05]  /*b080*/  BSYNC B6 ;  /* 0x0000000000067941 */ /* 0x000fea0003800000 */
.L_x_185:
[----:B------:R-:W-:Y:S01]  /*b090*/  LOP3.LUT P2, RZ, R23, 0xff, RZ, 0xc0, !PT ;  /* 0x000000ff17ff7812 */ /* 0x000fe2000784c0ff */
[C---:B------:R-:W-:Y:S01]  /*b0a0*/  IMAD.IADD R0, R24.reuse, 0x1, R27 ;  /* 0x0000000118007824 */ /* 0x040fe200078e021b */
[----:B------:R-:W-:Y:S01]  /*b0b0*/  ULDC.64 UR4, c[0x0][0x650] ;  /* 0x0001940000047ab9 */ /* 0x000fe20000000a00 */
[----:B------:R-:W-:Y:S01]  /*b0c0*/  ISETP.GE.U32.AND P1, PT, R24, 0x7, PT ;  /* 0x000000071800780c */ /* 0x000fe20003f26070 */
[----:B------:R-:W-:Y:S01]  /*b0d0*/  BSSY B0, `(.L_x_193) ;  /* 0x000006c000007945 */ /* 0x000fe20003800000 */
[C---:B------:R-:W-:Y:S01]  /*b0e0*/  IMAD.WIDE.U32 R4, R0.reuse, 0x24924925, RZ ;  /* 0x2492492500047825 */ /* 0x040fe200078e00ff */
[C---:B------:R-:W-:Y:S02]  /*b0f0*/  ISETP.GT.U32.AND P0, PT, R0.reuse, 0x6, PT ;  /* 0x000000060000780c */ /* 0x040fe40003f04070 */
[----:B------:R-:W-:Y:S01]  /*b100*/  PRMT R23, RZ, 0x7610, R23 ;  /* 0x00007610ff177816 */ /* 0x000fe20000000017 */
[----:B------:R-:W-:Y:S01]  /*b110*/  IMAD.IADD R4, R0, 0x1, -R5 ;  /* 0x0000000100047824 */ /* 0x000fe200078e0a05 */
[----:B------:R-:W-:Y:S01]  /*b120*/  ISETP.LT.U32.AND P0, PT, R24, 0x7, P0 ;  /* 0x000000071800780c */ /* 0x000fe20000701070 */
[----:B------:R-:W-:-:S02]  /*b130*/  IMAD.MOV.U32 R30, RZ, RZ, -0x1 ;  /* 0xffffffffff1e7424 */ /* 0x000fc400078e00ff */
[----:B------:R-:W0:Y:S01]  /*b140*/  @P2 S2R R6, SR_CgaCtaId ;  /* 0x0000000000062919 */ /* 0x000e220000008800 */
[----:B------:R-:W-:Y:S01]  /*b150*/  @P2 MOV R3, 0x400 ;  /* 0x0000040000032802 */ /* 0x000fe20000000f00 */
[----:B------:R-:W-:Y:S01]  /*b160*/  IMAD.MOV.U32 R29, RZ, RZ, -0x1 ;  /* 0xffffffffff1d7424 */ /* 0x000fe200078e00ff */
[----:B------:R-:W-:Y:S01]  /*b170*/  LEA.HI R4, R4, R5, RZ, 0x1f ;  /* 0x0000000504047211 */ /* 0x000fe200078ff8ff */
[----:B------:R-:W-:-:S03]  /*b180*/  IMAD.MOV.U32 R28, RZ, RZ, -0x1 ;  /* 0xffffffffff1c7424 */ /* 0x000fc600078e00ff */
[----:B------:R-:W-:Y:S02]  /*b190*/  SHF.R.U32.HI R27, RZ, 0x2, R4 ;  /* 0x00000002ff1b7819 */ /* 0x000fe40000011604 */
[----:B0-----:R-:W-:Y:S02]  /*b1a0*/  @P2 LEA R6, R6, R3, 0x18 ;  /* 0x0000000306062211 */ /* 0x001fe400078ec0ff */
[----:B------:R-:W-:Y:S02]  /*b1b0*/  SEL R3, RZ, 0x1, !P0 ;  /* 0x00000001ff037807 */ /* 0x000fe40004000000 */
[----:B------:R-:W-:Y:S01]  /*b1c0*/  IADD3 R16, P0, R16, UR38, RZ ;  /* 0x0000002610107c10 */ /* 0x000fe2000ff1e0ff */
[----:B------:R0:W-:Y:S01]  /*b1d0*/  @P2 SYNCS.ARRIVE.TRANS64.A1T0 RZ, [R6+URZ+0x88], RZ ;  /* 0x000088ff06ff29a7 */ /* 0x0001e2000810003f */
[----:B------:R-:W-:Y:S02]  /*b1e0*/  LOP3.LUT R26, R26, R3, RZ, 0x3c, !PT ;  /* 0x000000031a1a7212 */ /* 0x000fe400078e3cff */
[----:B------:R-:W-:-:S02]  /*b1f0*/  IADD3.X R17, R17, UR42, RZ, P0, !PT ;  /* 0x0000002a11117c10 */ /* 0x000fc400087fe4ff */
[----:B------:R-:W-:Y:S02]  /*b200*/  ISETP.GE.U32.AND P0, PT, R16, UR4, PT ;  /* 0x0000000410007c0c */ /* 0x000fe4000bf06070 */
[----:B------:R-:W-:Y:S01]  /*b210*/  @P1 LOP3.LUT R26, R26, 0x1, R27, 0x78, !PT ;  /* 0x000000011a1a1812 */ /* 0x000fe200078e781b */
[--C-:B------:R-:W-:Y:S01]  /*b220*/  IMAD R27, R27, -0x7, R0.reuse ;  /* 0xfffffff91b1b7824 */ /* 0x100fe200078e0200 */
[----:B------:R-:W-:Y:S02]  /*b230*/  ISETP.GE.U32.AND.EX P0, PT, R17, UR5, PT, P0 ;  /* 0x0000000511007c0c */ /* 0x000fe4000bf06100 */
[----:B------:R-:W-:-:S11]  /*b240*/  PRMT R0, RZ, 0x7610, R0 ;  /* 0x00007610ff007816 */ /* 0x000fd60000000000 */
[----:B0-----:R-:W-:Y:S05]  /*b250*/  @P0 BRA `(.L_x_194) ;  /* 0x00000004004c0947 */ /* 0x001fea0003800000 */
[----:B------:R-:W-:Y:S01]  /*b260*/  ULDC.64 UR4, c[0x0][0x628] ;  /* 0x00018a0000047ab9 */ /* 0x000fe20000000a00 */
[----:B------:R-:W0:Y:S01]  /*b270*/  S2R R10, SR_CTAID.X ;  /* 0x00000000000a7919 */ /* 0x000e220000002500 */
[----:B------:R-:W-:Y:S01]  /*b280*/  ISETP.NE.U32.AND P0, PT, RZ, UR4, PT ;  /* 0x00000004ff007c0c */ /* 0x000fe2000bf05070 */
[----:B------:R-:W-:Y:S01]  /*b290*/  ULDC UR7, c[0x0][0x630] ;  /* 0x00018c0000077ab9 */ /* 0x000fe20000000800 */
[----:B------:R-:W-:Y:S01]  /*b2a0*/  IMAD.MOV.U32 R4, RZ, RZ, R16 ;  /* 0x000000ffff047224 */ /* 0x000fe200078e0010 */
[----:B------:R-:W1:Y:S01]  /*b2b0*/  S2R R0, SR_CTAID.Y ;  /* 0x0000000000007919 */ /* 0x000e620000002600 */
[----:B------:R-:W-:Y:S01]  /*b2c0*/  ISETP.NE.AND.EX P0, PT, RZ, UR5, PT, P0 ;  /* 0x00000005ff007c0c */ /* 0x000fe2000bf05300 */
[----:B------:R-:W-:-:S12]  /*b2d0*/  IMAD.MOV.U32 R5, RZ, RZ, R17 ;  /* 0x000000ffff057224 */ /* 0x000fd800078e0011 */
[----:B------:R-:W-:Y:S05]  /*b2e0*/  @!P0 BRA `(.L_x_195) ;  /* 0x0000000000288947 */ /* 0x000fea0003800000 */
[----:B------:R-:W-:Y:S02]  /*b2f0*/  ULDC UR6, c[0x0][0x634] ;  /* 0x00018d0000067ab9 */ /* 0x000fe40000000800 */
[----:B------:R-:W-:-:S05]  /*b300*/  IADD3 R9, P0, R16, UR6, RZ ;  /* 0x0000000610097c10 */ /* 0x000fca000ff1e0ff */
[----:B------:R-:W-:-:S04]  /*b310*/  IMAD.X R3, RZ, RZ, R17, P0 ;  /* 0x000000ffff037224 */ /* 0x000fc800000e0611 */
[----:B------:R-:W-:-:S04]  /*b320*/  IMAD.WIDE.U32 R6, R3, UR4, RZ ;  /* 0x0000000403067c25 */ /* 0x000fc8000f8e00ff */
[----:B------:R-:W-:-:S04]  /*b330*/  IMAD.WIDE.U32 R6, P0, R9, UR5, R6 ;  /* 0x0000000509067c25 */ /* 0x000fc8000f800006 */
[----:B------:R-:W-:-:S04]  /*b340*/  IMAD.WIDE.U32 R8, R9, UR4, RZ ;  /* 0x0000000409087c25 */ /* 0x000fc8000f8e00ff */
[----:B------:R-:W-:Y:S01]  /*b350*/  IMAD.X R5, RZ, RZ, RZ, P0 ;  /* 0x000000ffff057224 */ /* 0x000fe200000e06ff */
[----:B------:R-:W-:Y:S01]  /*b360*/  IADD3 RZ, P0, R9, R6, RZ ;  /* 0x0000000609ff7210 */ /* 0x000fe20007f1e0ff */
[----:B------:R-:W-:-:S04]  /*b370*/  IMAD.MOV.U32 R4, RZ, RZ, R7 ;  /* 0x000000ffff047224 */ /* 0x000fc800078e0007 */
[----:B------:R-:W-:-:S08]  /*b380*/  IMAD.WIDE.U32.X R4, R3, UR5, R4, P0 ;  /* 0x0000000503047c25 */ /* 0x000fd000080e0404 */
.L_x_195:
[--C-:B------:R-:W-:Y:S01]  /*b390*/  SHF.R.U64 R28, R4, UR7, R5.reuse ;  /* 0x00000007041c7c19 */ /* 0x100fe20008001205 */
[----:B------:R-:W-:Y:S01]  /*b3a0*/  ULDC.64 UR4, c[0x0][0x620] ;  /* 0x0001880000047ab9 */ /* 0x000fe20000000a00 */
[----:B------:R-:W-:Y:S01]  /*b3b0*/  SHF.R.U32.HI R3, RZ, UR7, R5 ;  /* 0x00000007ff037c19 */ /* 0x000fe20008011605 */
[----:B------:R-:W2:Y:S01]  /*b3c0*/  LDC R15, c[0x0][0x144] ;  /* 0x00005100ff0f7b82 */ /* 0x000ea20000000800 */
[----:B------:R-:W-:Y:S01]  /*b3d0*/  IADD3 R6, P0, RZ, -R28, RZ ;  /* 0x8000001cff067210 */ /* 0x000fe20007f1e0ff */
[----:B------:R-:W-:Y:S01]  /*b3e0*/  ULDC.64 UR8, c[0x0][0x640] ;  /* 0x0001900000087ab9 */ /* 0x000fe20000000a00 */
[----:B0-----:R-:W-:Y:S01]  /*b3f0*/  I2FP.F32.U32 R7, R10 ;  /* 0x0000000a00077245 */ /* 0x001fe20000201000 */
[----:B------:R-:W-:Y:S02]  /*b400*/  ULDC UR6, c[0x0][0x608] ;  /* 0x0001820000067ab9 */ /* 0x000fe40000000800 */
[----:B------:R-:W-:Y:S01]  /*b410*/  IMAD.X R3, RZ, RZ, ~R3, P0 ;  /* 0x000000ffff037224 */ /* 0x000fe200000e0e03 */
[----:B------:R-:W-:Y:S01]  /*b420*/  ISETP.NE.U32.AND P0, PT, RZ, UR8, PT ;  /* 0x00000008ff007c0c */ /* 0x000fe2000bf05070 */
[----:B------:R-:W-:Y:S01]  /*b430*/  IMAD.WIDE.U32 R4, R6, UR4, R16 ;  /* 0x0000000406047c25 */ /* 0x000fe2000f8e0010 */
[----:B------:R-:W0:Y:S02]  /*b440*/  LDC R9, c[0x0][0x148] ;  /* 0x00005200ff097b82 */ /* 0x000e240000000800 */
[----:B------:R-:W-:Y:S01]  /*b450*/  ISETP.NE.AND.EX P0, PT, RZ, UR9, PT, P0 ;  /* 0x00000009ff007c0c */ /* 0x000fe2000bf05300 */
[----:B------:R-:W-:Y:S01]  /*b460*/  IMAD R3, R3, UR4, RZ ;  /* 0x0000000403037c24 */ /* 0x000fe2000f8e02ff */
[----:B------:R-:W-:-:S02]  /*b470*/  ULDC UR4, c[0x0][0x150] ;  /* 0x0000540000047ab9 */ /* 0x000fc40000000800 */
[----:B------:R-:W-:Y:S01]  /*b480*/  FMUL R7, R7, UR4 ;  /* 0x0000000407077c20 */ /* 0x000fe20008400000 */
[----:B------:R-:W-:Y:S01]  /*b490*/  IMAD R3, R6, UR5, R3 ;  /* 0x0000000506037c24 */ /* 0x000fe2000f8e0203 */
[----:B------:R-:W-:Y:S01]  /*b4a0*/  ULDC UR4, c[0x0][0x618] ;  /* 0x0001860000047ab9 */ /* 0x000fe20000000800 */
[----:B------:R-:W-:Y:S02]  /*b4b0*/  ULDC UR5, c[0x0][0x154] ;  /* 0x0000550000057ab9 */ /* 0x000fe40000000800 */
[----:B------:R-:W-:Y:S01]  /*b4c0*/  IMAD.IADD R5, R5, 0x1, R3 ;  /* 0x0000000105057824 */ /* 0x000fe200078e0203 */
[----:B------:R-:W3:Y:S04]  /*b4d0*/  F2I.U32.TRUNC.NTZ R7, R7 ;  /* 0x0000000700077305 */ /* 0x000ee8000020f000 */
[----:B------:R-:W-:-:S02]  /*b4e0*/  SHF.R.U64 R3, R4, UR4, R5 ;  /* 0x0000000404037c19 */ /* 0x000fc40008001205 */
[----:B-1----:R-:W-:-:S05]  /*b4f0*/  I2FP.F32.U32 R4, R0 ;  /* 0x0000000000047245 */ /* 0x002fca0000201000 */
[----:B------:R-:W-:Y:S01]  /*b500*/  FMUL R12, R4, UR5 ;  /* 0x00000005040c7c20 */ /* 0x000fe20008400000 */
[----:B------:R-:W-:Y:S01]  /*b510*/  SHF.R.U32.HI R4, RZ, UR4, R5 ;  /* 0x00000004ff047c19 */ /* 0x000fe20008011605 */
[----:B------:R-:W-:Y:S01]  /*b520*/  ULDC UR4, c[0x0][0x658] ;  /* 0x0001960000047ab9 */ /* 0x000fe20000000800 */
[----:B---3--:R-:W-:Y:S02]  /*b530*/  IMAD.MOV R7, RZ, RZ, -R7 ;  /* 0x000000ffff077224 */ /* 0x008fe400078e0a07 */
[--C-:B------:R-:W-:Y:S01]  /*b540*/  SHF.R.U64 R11, R3, UR6, R4.reuse ;  /* 0x00000006030b7c19 */ /* 0x100fe20008001204 */
[----:B------:R-:W1:Y:S01]  /*b550*/  F2I.U32.TRUNC.NTZ R12, R12 ;  /* 0x0000000c000c7305 */ /* 0x000e62000020f000 */
[----:B------:R-:W-:Y:S01]  /*b560*/  SHF.R.U32.HI R4, RZ, UR6, R4 ;  /* 0x00000006ff047c19 */ /* 0x000fe20008011604 */
[----:B--2---:R-:W-:-:S03]  /*b570*/  IMAD R10, R15, R7, R10 ;  /* 0x000000070f0a7224 */ /* 0x004fc600078e020a */
[--C-:B------:R-:W-:Y:S02]  /*b580*/  SHF.R.U64 R8, R11, UR4, R4.reuse ;  /* 0x000000040b087c19 */ /* 0x100fe40008001204 */
[----:B------:R-:W-:-:S03]  /*b590*/  SHF.R.U32.HI R13, RZ, UR4, R4 ;  /* 0x00000004ff0d7c19 */ /* 0x000fc60008011604 */
[----:B------:R-:W-:Y:S02]  /*b5a0*/  IMAD.MOV.U32 R4, RZ, RZ, R8 ;  /* 0x000000ffff047224 */ /* 0x000fe400078e0008 */
[----:B------:R-:W-:Y:S01]  /*b5b0*/  IMAD.MOV.U32 R5, RZ, RZ, R13 ;  /* 0x000000ffff057224 */ /* 0x000fe200078e000d */
[----:B01----:R-:W-:Y:S06]  /*b5c0*/  @!P0 BRA `(.L_x_196) ;  /* 0x0000000000288947 */ /* 0x003fec0003800000 */
[----:B------:R-:W-:Y:S02]  /*b5d0*/  ULDC UR4, c[0x0][0x64c] ;  /* 0x0001930000047ab9 */ /* 0x000fe40000000800 */
[----:B------:R-:W-:-:S05]  /*b5e0*/  IADD3 R5, P0, R8, UR4, RZ ;  /* 0x0000000408057c10 */ /* 0x000fca000ff1e0ff */
[----:B------:R-:W-:-:S04]  /*b5f0*/  IMAD.X R13, RZ, RZ, R13, P0 ;  /* 0x000000ffff0d7224 */ /* 0x000fc800000e060d */
[----:B------:R-:W-:-:S04]  /*b600*/  IMAD.WIDE.U32 R6, R13, UR8, RZ ;  /* 0x000000080d067c25 */ /* 0x000fc8000f8e00ff */
[----:B------:R-:W-:-:S04]  /*b610*/  IMAD.WIDE.U32 R6, P0, R5, UR9, R6 ;  /* 0x0000000905067c25 */ /* 0x000fc8000f800006 */
[----:B------:R-:W-:-:S04]  /*b620*/  IMAD.WIDE.U32 R4, R5, UR8, RZ ;  /* 0x0000000805047c25 */ /* 0x000fc8000f8e00ff */
[----:B------:R-:W-:Y:S01]  /*b630*/  IMAD.MOV.U32 R4, RZ, RZ, R7 ;  /* 0x000000ffff047224 */ /* 0x000fe200078e0007 */
[----:B------:R-:W-:Y:S01]  /*b640*/  IADD3 RZ, P1, R5, R6, RZ ;  /* 0x0000000605ff7210 */ /* 0x000fe20007f3e0ff */
[----:B------:R-:W-:-:S04]  /*b650*/  IMAD.X R5, RZ, RZ, RZ, P0 ;  /* 0x000000ffff057224 */ /* 0x000fc800000e06ff */
[----:B------:R-:W-:-:S08]  /*b660*/  IMAD.WIDE.U32.X R4, R13, UR9, R4, P1 ;  /* 0x000000090d047c25 */ /* 0x000fd000088e0404 */
.L_x_196:
[----:B------:R-:W-:Y:S01]  /*b670*/  ISETP.NE.AND P0, PT, R2, 0x1, PT ;  /* 0x000000010200780c */ /* 0x000fe20003f05270 */
[----:B------:R-:W-:Y:S01]  /*b680*/  ULDC UR4, c[0x0][0x648] ;  /* 0x0001920000047ab9 */ /* 0x000fe20000000800 */
[----:B------:R-:W-:Y:S01]  /*b690*/  LOP3.LUT R11, R11, UR43, RZ, 0xc0, !PT ;  /* 0x0000002b0b0b7c12 */ /* 0x000fe2000f8ec0ff */
[----:B------:R-:W-:Y:S01]  /*b6a0*/  IMAD.MOV R12, RZ, RZ, -R12 ;  /* 0x000000ffff0c7224 */ /* 0x000fe200078e0a0c */
[----:B------:R-:W-:Y:S01]  /*b6b0*/  SHF.R.U64 R4, R4, UR4, R5 ;  /* 0x0000000404047c19 */ /* 0x000fe20008001205 */
[----:B------:R-:W-:Y:S01]  /*b6c0*/  ULDC UR4, c[0x0][0x638] ;  /* 0x00018e0000047ab9 */ /* 0x000fe20000000800 */
[----:B------:R-:W-:Y:S01]  /*b6d0*/  LOP3.LUT R3, R3, UR40, RZ, 0xc0, !PT ;  /* 0x0000002803037c12 */ /* 0x000fe2000f8ec0ff */
[----:B------:R-:W-:Y:S02]  /*b6e0*/  ULDC UR5, c[0x0][0x610] ;  /* 0x0001840000057ab9 */ /* 0x000fe40000000800 */
[----:B------:R-:W-:Y:S02]  /*b6f0*/  IMAD.MOV R5, RZ, RZ, -R4 ;  /* 0x000000ffff057224 */ /* 0x000fe400078e0a04 */
[----:B------:R-:W-:-:S02]  /*b700*/  IMAD R11, R4, UR41, R11 ;  /* 0x00000029040b7c24 */ /* 0x000fc4000f8e020b */
[----:B------:R-:W-:Y:S02]  /*b710*/  @P0 IMAD R10, R9, R12, R0 ;  /* 0x0000000c090a0224 */ /* 0x000fe400078e0200 */
[----:B------:R-:W-:Y:S01]  /*b720*/  IMAD R8, R5, UR4, R8 ;  /* 0x0000000405087c24 */ /* 0x000fe2000f8e0208 */
[----:B------:R-:W-:Y:S01]  /*b730*/  ULDC UR4, c[0x0][0x600] ;  /* 0x0001800000047ab9 */ /* 0x000fe20000000800 */
[----:B------:R-:W-:Y:S02]  /*b740*/  IMAD R10, R11, UR5, R10 ;  /* 0x000000050b0a7c24 */ /* 0x000fe4000f8e020a */
[----:B------:R-:W-:Y:S02]  /*b750*/  IMAD R3, R8, UR4, R3 ;  /* 0x0000000408037c24 */ /* 0x000fe4000f8e0203 */
[----:B------:R-:W-:-:S03]  /*b760*/  IMAD.MOV.U32 R0, RZ, RZ, 0x1 ;  /* 0x00000001ff007424 */ /* 0x000fc600078e00ff */
[----:B------:R-:W-:Y:S02]  /*b770*/  SEL R29, R3, R10, !P0 ;  /* 0x0000000a031d7207 */ /* 0x000fe40004000000 */
[----:B------:R-:W-:-:S07]  /*b780*/  SEL R30, R10, R3, !P0 ;  /* 0x000000030a1e7207 */ /* 0x000fce0004000000 */
.L_x_194:
[----:B------:R-:W-:Y:S05]  /*b790*/  BSYNC B0 ;  /* 0x0000000000007941 */ /* 0x000fea0003800000 */
.L_x_193:
[----:B------:R-:W-:-:S13]  /*b7a0*/  LOP3.LUT P0, RZ, R0, 0xff, RZ, 0xc0, !PT ;  /* 0x000000ff00ff7812 */ /* 0x000fda000780c0ff */
[----:B------:R-:W-:Y:S05]  /*b7b0*/  @P0 BRA `(.L_x_197) ;  /* 0xfffffff000a40947 */ /* 0x000fea000383ffff */
[----:B------:R-:W-:Y:S05]  /*b7c0*/  BSYNC B7 ;  /* 0x0000000000077941 */ /* 0x000fea0003800000 */
.L_x_183:
[----:B------:R-:W-:-:S03]  /*b7d0*/  UMOV UR4, 0xffffffff ;  /* 0xffffffff00047882 */ /* 0x000fc60000000000 */
[----:B------:R-:W-:Y:S05]  /*b7e0*/  BRA.DIV UR4, `(.L_x_198) ;  /* 0x0000000604ec7947 */ /* 0x000fea000b800000 */
[----:B------:R-:W-:-:S13]  /*b7f0*/  ELECT P6, URZ, PT ;  /* 0x00000000003f782f */ /* 0x000fda00038c0000 */
.L_x_223:
[----:B------:R-:W-:Y:S04]  /*b800*/  BSSY B0, `(.L_x_199) ;  /* 0x0000046000007945 */ /* 0x000fe80003800000 */
[----:B------:R-:W-:Y:S05]  /*b810*/  @!P6 BRA `(.L_x_200) ;  /* 0x000000040010e947 */ /* 0x000fea0003800000 */
[----:B------:R-:W-:-:S04]  /*b820*/  LOP3.LUT R18, R18, 0x2, RZ, 0xfc, !PT ;  /* 0x0000000212127812 */ /* 0x000fc800078efcff */
[----:B------:R-:W-:-:S13]  /*b830*/  ISETP.NE.AND P0, PT, R18, 0x3, PT ;  /* 0x000000031200780c */ /* 0x000fda0003f05270 */
[----:B------:R-:W-:Y:S05]  /*b840*/  @!P0 BRA `(.L_x_201) ;  /* 0x0000000000048947 */ /* 0x000fea0003800000 */
[----:B------:R-:W-:Y:S01]  /*b850*/  BPT.TRAP 0x1 ;  /* 0x000000040000795c */ /* 0x000fe20000300000 */
.L_x_201:
[----:B------:R-:W0:Y:S01]  /*b860*/  S2R R3, SR_CgaCtaId ;  /* 0x0000000000037919 */ /* 0x000e220000008800 */
[----:B------:R-:W-:Y:S02]  /*b870*/  MOV R0, 0x400 ;  /* 0x0000040000007802 */ /* 0x000fe40000000f00 */
[----:B------:R-:W-:Y:S02]  /*b880*/  SHF.L.U32 R2, R26, 0x1f, RZ ;  /* 0x0000001f1a027819 */ /* 0x000fe400000006ff */
[----:B0-----:R-:W-:-:S05]  /*b890*/  LEA R0, R3, R0, 0x18 ;  /* 0x0000000003007211 */ /* 0x001fca00078ec0ff */
[----:B------:R-:W-:-:S04]  /*b8a0*/  VIADD R0, R0, 0x38 ;  /* 0x0000003800007836 */ /* 0x000fc80000000000 */
[C---:B------:R-:W-:Y:S02]  /*b8b0*/  IMAD R5, R27.reuse, 0x8, R0 ;  /* 0x000000081b057824 */ /* 0x040fe400078e0200 */
[----:B------:R-:W-:Y:S02]  /*b8c0*/  VIADD R27, R27, 0x1 ;  /* 0x000000011b1b7836 */ /* 0x000fe40000000000 */
[----:B------:R-:W0:Y:S03]  /*b8d0*/  SYNCS.PHASECHK.TRANS64.TRYWAIT P0, [R5+URZ], R2 ;  /* 0x00000002050075a7 */ /* 0x000e26000800017f */
[----:B------:R-:W-:-:S04]  /*b8e0*/  ISETP.NE.AND P1, PT, R27, 0x7, PT ;  /* 0x000000071b00780c */ /* 0x000fc80003f25270 */
[----:B------:R-:W-:Y:S02]  /*b8f0*/  SEL R3, RZ, 0x1, P1 ;  /* 0x00000001ff037807 */ /* 0x000fe40000800000 */
[----:B------:R-:W-:Y:S02]  /*b900*/  SEL R27, R27, RZ, P1 ;  /* 0x000000ff1b1b7207 */ /* 0x000fe40000800000 */
[----:B------:R-:W-:-:S03]  /*b910*/  LOP3.LUT R26, R26, R3, RZ, 0x3c, !PT ;  /* 0x000000031a1a7212 */ /* 0x000fc600078e3cff */
[----:B------:R-:W-:Y:S01]  /*b920*/  IMAD R7, R27, 0x8, R0 ;  /* 0x000000081b077824 */ /* 0x000fe200078e0200 */
[----:B------:R-:W-:Y:S01]  /*b930*/  SHF.L.U32 R4, R26, 0x1f, RZ ;  /* 0x0000001f1a047819 */ /* 0x000fe200000006ff */
[----:B0-----:R-:W-:Y:S06]  /*b940*/  @!P0 BRA `(.L_x_202) ;  /* 0x0000000400b48947 */ /* 0x001fec0003800000 */
.L_x_224:
[----:B------:R-:W1:Y:S01]  /*b950*/  SYNCS.PHASECHK.TRANS64.TRYWAIT P0, [R7+URZ], R4 ;  /* 0x00000004070075a7 */ /* 0x000e62000800017f */
[----:B0-----:R-:W-:-:S05]  /*b960*/  VIADD R2, R27, 0x1 ;  /* 0x000000011b027836 */ /* 0x001fca0000000000 */
[----:B------:R-:W-:-:S04]  /*b970*/  ISETP.NE.AND P1, PT, R2, 0x7, PT ;  /* 0x000000070200780c */ /* 0x000fc80003f25270 */
[----:B------:R-:W-:Y:S02]  /*b980*/  SEL R3, RZ, 0x1, P1 ;  /* 0x00000001ff037807 */ /* 0x000fe40000800000 */
[----:B------:R-:W-:Y:S02]  /*b990*/  SEL R9, R2, RZ, P1 ;  /* 0x000000ff02097207 */ /* 0x000fe40000800000 */
[----:B------:R-:W-:-:S03]  /*b9a0*/  LOP3.LUT R26, R26, R3, RZ, 0x3c, !PT ;  /* 0x000000031a1a7212 */ /* 0x000fc600078e3cff */
[----:B------:R-:W-:Y:S01]  /*b9b0*/  IMAD R6, R9, 0x8, R0 ;  /* 0x0000000809067824 */ /* 0x000fe200078e0200 */
[----:B------:R-:W-:Y:S01]  /*b9c0*/  SHF.L.U32 R5, R26, 0x1f, RZ ;  /* 0x0000001f1a057819 */ /* 0x000fe200000006ff */
[----:B-1----:R-:W-:Y:S06]  /*b9d0*/  @!P0 BRA `(.L_x_203) ;  /* 0x0000000400a48947 */ /* 0x002fec0003800000 */
.L_x_225:
[----:B------:R-:W1:Y:S01]  /*b9e0*/  SYNCS.PHASECHK.TRANS64.TRYWAIT P0, [R6+URZ], R5 ;  /* 0x00000005060075a7 */ /* 0x000e62000800017f */
[----:B------:R-:W-:-:S05]  /*b9f0*/  VIADD R2, R9, 0x1 ;  /* 0x0000000109027836 */ /* 0x000fca0000000000 */
[----:B------:R-:W-:-:S04]  /*ba00*/  ISETP.NE.AND P1, PT, R2, 0x7, PT ;  /* 0x000000070200780c */ /* 0x000fc80003f25270 */
[----:B------:R-:W-:Y:S02]  /*ba10*/  SEL R3, RZ, 0x1, P1 ;  /* 0x00000001ff037807 */ /* 0x000fe40000800000 */
[----:B0-----:R-:W-:Y:S02]  /*ba20*/  SEL R7, R2, RZ, P1 ;  /* 0x000000ff02077207 */ /* 0x001fe40000800000 */
[----:B------:R-:W-:-:S03]  /*ba30*/  LOP3.LUT R26, R26, R3, RZ, 0x3c, !PT ;  /* 0x000000031a1a7212 */ /* 0x000fc600078e3cff */
[----:B------:R-:W-:Y:S01]  /*ba40*/  IMAD R9, R7, 0x8, R0 ;  /* 0x0000000807097824 */ /* 0x000fe200078e0200 */
[----:B------:R-:W-:Y:S01]  /*ba50*/  SHF.L.U32 R4, R26, 0x1f, RZ ;  /* 0x0000001f1a047819 */ /* 0x000fe200000006ff */
[----:B-1----:R-:W-:Y:S06]  /*ba60*/  @!P0 BRA `(.L_x_204) ;  /* 0x0000000400948947 */ /* 0x002fec0003800000 */
.L_x_226:
[----:B------:R-:W1:Y:S01]  /*ba70*/  SYNCS.PHASECHK.TRANS64.TRYWAIT P0, [R9+URZ], R4 ;  /* 0x00000004090075a7 */ /* 0x000e62000800017f */
[----:B------:R-:W-:-:S05]  /*ba80*/  VIADD R2, R7, 0x1 ;  /* 0x0000000107027836 */ /* 0x000fca0000000000 */
[----:B------:R-:W-:-:S04]  /*ba90*/  ISETP.NE.AND P1, PT, R2, 0x7, PT ;  /* 0x000000070200780c */ /* 0x000fc80003f25270 */
[----:B------:R-:W-:Y:S02]  /*baa0*/  SEL R3, RZ, 0x1, P1 ;  /* 0x00000001ff037807 */ /* 0x000fe40000800000 */
[----:B------:R-:W-:Y:S02]  /*bab0*/  SEL R7, R2, RZ, P1 ;  /* 0x000000ff02077207 */ /* 0x000fe40000800000 */
[----:B------:R-:W-:-:S03]  /*bac0*/  LOP3.LUT R26, R26, R3, RZ, 0x3c, !PT ;  /* 0x000000031a1a7212 */ /* 0x000fc600078e3cff */
[----:B------:R-:W-:Y:S01]  /*bad0*/  IMAD R8, R7, 0x8, R0 ;  /* 0x0000000807087824 */ /* 0x000fe200078e0200 */
[----:B0-----:R-:W-:Y:S01]  /*bae0*/  SHF.L.U32 R5, R26, 0x1f, RZ ;  /* 0x0000001f1a057819 */ /* 0x001fe200000006ff */
[----:B-1----:R-:W-:Y:S06]  /*baf0*/  @!P0 BRA `(.L_x_205) ;  /* 0x0000000400848947 */ /* 0x002fec0003800000 */
.L_x_227:
[----:B------:R-:W1:Y:S01]  /*bb00*/  SYNCS.PHASECHK.TRANS64.TRYWAIT P0, [R8+URZ], R5 ;  /* 0x00000005080075a7 */ /* 0x000e62000800017f */
[----:B------:R-:W-:-:S05]  /*bb10*/  VIADD R2, R7, 0x1 ;  /* 0x0000000107027836 */ /* 0x000fca0000000000 */
[----:B------:R-:W-:-:S04]  /*bb20*/  ISETP.NE.AND P1, PT, R2, 0x7, PT ;  /* 0x000000070200780c */ /* 0x000fc80003f25270 */
[----:B------:R-:W-:Y:S02]  /*bb30*/  SEL R3, RZ, 0x1, P1 ;  /* 0x00000001ff037807 */ /* 0x000fe40000800000 */
[----:B------:R-:W-:Y:S02]  /*bb40*/  SEL R7, R2, RZ, P1 ;  /* 0x000000ff02077207 */ /* 0x000fe40000800000 */
[----:B0-----:R-:W-:-:S03]  /*bb50*/  LOP3.LUT R9, R26, R3, RZ, 0x3c, !PT ;  /* 0x000000031a097212 */ /* 0x001fc600078e3cff */
[----:B------:R-:W-:Y:S01]  /*bb60*/  IMAD R11, R7, 0x8, R0 ;  /* 0x00000008070b7824 */ /* 0x000fe200078e0200 */
[----:B------:R-:W-:Y:S01]  /*bb70*/  SHF.L.U32 R6, R9, 0x1f, RZ ;  /* 0x0000001f09067819 */ /* 0x000fe200000006ff */
[----:B-1----:R-:W-:Y:S06]  /*bb80*/  @!P0 BRA `(.L_x_206) ;  /* 0x0000000400748947 */ /* 0x002fec0003800000 */
.L_x_228:
[----:B------:R-:W1:Y:S01]  /*bb90*/  SYNCS.PHASECHK.TRANS64.TRYWAIT P0, [R11+URZ], R6 ;  /* 0x000000060b0075a7 */ /* 0x000e62000800017f */
[----:B------:R-:W-:-:S05]  /*bba0*/  VIADD R2, R7, 0x1 ;  /* 0x0000000107027836 */ /* 0x000fca0000000000 */
[----:B------:R-:W-:-:S04]  /*bbb0*/  ISETP.NE.AND P1, PT, R2, 0x7, PT ;  /* 0x000000070200780c */ /* 0x000fc80003f25270 */
[----:B------:R-:W-:Y:S02]  /*bbc0*/  SEL R4, RZ, 0x1, P1 ;  /* 0x00000001ff047807 */ /* 0x000fe40000800000 */
[----:B------:R-:W-:Y:S02]  /*bbd0*/  SEL R3, R2, RZ, P1 ;  /* 0x000000ff02037207 */ /* 0x000fe40000800000 */
[----:B------:R-:W-:Y:S01]  /*bbe0*/  LOP3.LUT R4, R9, R4, RZ, 0x3c, !PT ;  /* 0x0000000409047212 */ /* 0x000fe200078e3cff */
[----:B-1----:R-:W-:Y:S06]  /*bbf0*/  @!P0 BRA `(.L_x_207) ;  /* 0x00000004006c8947 */ /* 0x002fec0003800000 */
.L_x_229:
[----:B------:R-:W-:Y:S01]  /*bc00*/  IMAD R3, R3, 0x8, R0 ;  /* 0x0000000803037824 */ /* 0x000fe200078e0200 */
[----:B------:R-:W-:-:S07]  /*bc10*/  SHF.L.U32 R0, R4, 0x1f, RZ ;  /* 0x0000001f04007819 */ /* 0x000fce00000006ff */
.L_x_208:
[----:B--2---:R2:W3:Y:S02]  /*bc20*/  SYNCS.PHASECHK.TRANS64.TRYWAIT P0, [R3+URZ], R0 ;  /* 0x00000000030075a7 */ /* 0x0044e4000800017f */
[----:B---3--:R-:W-:Y:S05]  /*bc30*/  @!P0 NANOSLEEP.SYNCS 0x989680 ;  /* 0x009896800000895d */ /* 0x008fea0003900000 */
[----:B------:R-:W3:Y:S02]  /*bc40*/  @!P0 SYNCS.PHASECHK.TRANS64 P0, [R3+URZ], R0 ;  /* 0x00000000030085a7 */ /* 0x000ee4000800007f */
[----:B---3--:R-:W-:Y:S05]  /*bc50*/  @!P0 BRA `(.L_x_208) ;  /* 0xfffffffc00f08947 */ /* 0x008fea000383ffff */
.L_x_200:
[----:B------:R-:W-:Y:S05]  /*bc60*/  BSYNC B0 ;  /* 0x0000000000007941 */ /* 0x000fea0003800000 */
.L_x_199:
[----:B------:R-:W-:Y:S05]  /*bc70*/  EXIT ;  /* 0x000000000000794d */ /* 0x000fea0003800000 */
.L_x_16:
[----:B------:R-:W-:Y:S02]  /*bc80*/  IMAD.MOV.U32 R13, RZ, RZ, R19 ;  /* 0x000000ffff0d7224 */ /* 0x000fe400078e0013 */
[----:B------:R-:W-:Y:S02]  /*bc90*/  IMAD.MOV.U32 R12, RZ, RZ, RZ ;  /* 0x000000ffff0c7224 */ /* 0x000fe400078e00ff */
[----:B------:R-:W-:Y:S02]  /*bca0*/  IMAD.MOV.U32 R11, RZ, RZ, 0x1f ;  /* 0x0000001fff0b7424 */ /* 0x000fe400078e00ff */
[----:B------:R-:W-:-:S07]  /*bcb0*/  IMAD.MOV.U32 R15, RZ, RZ, -0x1 ;  /* 0xffffffffff0f7424 */ /* 0x000fce00078e00ff */
[----:B0----5:R-:W-:Y:S05]  /*bcc0*/  WARPSYNC.COLLECTIVE R15, `(.L_x_209) ;  /* 0x000000000f087348 */ /* 0x021fea0003c00000 */
[----:B------:R1:W2:Y:S02]  /*bcd0*/  SHFL.IDX P6, R14, R13, R12, R11 ;  /* 0x0000000c0d0e7389 */ /* 0x0002a400000c000b */
[----:B012--5:R-:W-:Y:S01]  /*bce0*/  ENDCOLLECTIVE ;  /* 0x000000000000791b */ /* 0x027fe20003800000 */
.L_x_209:
[----:B------:R-:W-:Y:S05]  /*bcf0*/  BRA `(.L_x_210) ;  /* 0xffffff58007c7947 */ /* 0x000fea000383ffff */
.L_x_20:
[----:B--2---:R2:W3:Y:S02]  /*bd00*/  SYNCS.PHASECHK.TRANS64.TRYWAIT P1, [R5+URZ], R0 ;  /* 0x00000000050075a7 */ /* 0x0044e4000802017f */
[----:B---3--:R-:W-:Y:S05]  /*bd10*/  @!P1 NANOSLEEP.SYNCS 0x989680 ;  /* 0x009896800000995d */ /* 0x008fea0003900000 */
[----:B------:R-:W3:Y:S02]  /*bd20*/  @!P1 SYNCS.PHASECHK.TRANS64 P1, [R5+URZ], R0 ;  /* 0x00000000050095a7 */ /* 0x000ee4000802007f */
[----:B---3--:R-:W-:Y:S05]  /*bd30*/  @!P1 BRA `(.L_x_20) ;  /* 0xfffffffc00f09947 */ /* 0x008fea000383ffff */
[----:B------:R-:W-:Y:S05]  /*bd40*/  BRA `(.L_x_19) ;  /* 0xffffff5800a87947 */ /* 0x000fea000383ffff */
.L_x_23:
[----:B------:R-:W-:Y:S01]  /*bd50*/  BSSY B1, `(.L_x_211) ;  /* 0x0000005000017945 */ /* 0x000fe20003800000 */
[----:B0-----:R-:W-:-:S07]  /*bd60*/  IMAD.MOV.U32 R15, RZ, RZ, -0x1 ;  /* 0xffffffffff0f7424 */ /* 0x001fce00078e00ff */
[----:B-----5:R-:W-:Y:S05]  /*bd70*/  WARPSYNC.COLLECTIVE R15, `(.L_x_212) ;  /* 0x000000000f087348 */ /* 0x020fea0003c00000 */
[----:B------:R-:W-:Y:S01]  /*bd80*/  NOP ;  /* 0x0000000000007918 */ /* 0x000fe20000000000 */
[----:B-----5:R-:W-:Y:S01]  /*bd90*/  ENDCOLLECTIVE ;  /* 0x000000000000791b */ /* 0x020fe20003800000 */
.L_x_212:
[----:B------:R-:W-:Y:S05]  /*bda0*/  BSYNC B1 ;  /* 0x0000000000017941 */ /* 0x000fea0003800000 */
.L_x_211:
[----:B------:R-:W-:Y:S05]  /*bdb0*/  BRA `(.L_x_213) ;  /* 0xffffff6000a87947 */ /* 0x000fea000383ffff */
.L_x_28:
[----:B0-----:R0:W1:Y:S02]  /*bdc0*/  SYNCS.PHASECHK.TRANS64.TRYWAIT P1, [R9+URZ], R10 ;  /* 0x0000000a090075a7 */ /* 0x001064000802017f */
[----:B-1----:R-:W-:Y:S05]  /*bdd0*/  @!P1 NANOSLEEP.SYNCS 0x989680 ;  /* 0x009896800000995d */ /* 0x002fea0003900000 */
[----:B------:R-:W1:Y:S02]  /*bde0*/  @!P1 SYNCS.PHASECHK.TRANS64 P1, [R9+URZ], R10 ;  /* 0x0000000a090095a7 */ /* 0x000e64000802007f */
[----:B-1----:R-:W-:Y:S05]  /*bdf0*/  @!P1 BRA `(.L_x_28) ;  /* 0xfffffffc00f09947 */ /* 0x002fea000383ffff */
[----:B------:R-:W-:Y:S05]  /*be00*/  BRA `(.L_x_27) ;  /* 0xffffff6c00a47947 */ /* 0x000fea000383ffff */
.L_x_37:
[----:B0-----:R0:W1:Y:S02]  /*be10*/  SYNCS.PHASECHK.TRANS64.TRYWAIT P1, [R23+URZ], R126 ;  /* 0x0000007e170075a7 */ /* 0x001064000802017f */
[----:B-1----:R-:W-:Y:S05]  /*be20*/  @!P1 NANOSLEEP.SYNCS 0x989680 ;  /* 0x009896800000995d */ /* 0x002fea0003900000 */
[----:B------:R-:W1:Y:S02]  /*be30*/  @!P1 SYNCS.PHASECHK.TRANS64 P1, [R23+URZ], R126 ;  /* 0x0000007e170095a7 */ /* 0x000e64000802007f */
[----:B-1----:R-:W-:Y:S05]  /*be40*/  @!P1 BRA `(.L_x_37) ;  /* 0xfffffffc00f09947 */ /* 0x002fea000383ffff */
[----:B------:R-:W-:Y:S05]  /*be50*/  BRA `(.L_x_36) ;  /* 0xffffff8000687947 */ /* 0x000fea000383ffff */
.L_x_38:
[----:B------:R-:W-:Y:S01]  /*be60*/  BSSY B0, `(.L_x_214) ;  /* 0x0000005000007945 */ /* 0x000fe20003800000 */
[----:B0-----:R-:W-:-:S07]  /*be70*/  IMAD.MOV.U32 R15, RZ, RZ, -0x1 ;  /* 0xffffffffff0f7424 */ /* 0x001fce00078e00ff */
[----:B-----5:R-:W-:Y:S05]  /*be80*/  WARPSYNC.COLLECTIVE R15, `(.L_x_215) ;  /* 0x000000000f087348 */ /* 0x020fea0003c00000 */
[----:B------:R-:W-:Y:S01]  /*be90*/  NOP ;  /* 0x0000000000007918 */ /* 0x000fe20000000000 */
[----:B-----5:R-:W-:Y:S01]  /*bea0*/  ENDCOLLECTIVE ;  /* 0x000000000000791b */ /* 0x020fe20003800000 */
.L_x_215:
[----:B------:R-:W-:Y:S05]  /*beb0*/  BSYNC B0 ;  /* 0x0000000000007941 */ /* 0x000fea0003800000 */
.L_x_214:
[----:B------:R-:W-:Y:S05]  /*bec0*/  BRA `(.L_x_216) ;  /* 0xffffff8400e07947 */ /* 0x000fea000383ffff */
.L_x_184:
[----:B------:R-:W-:Y:S01]  /*bed0*/  BSSY B0, `(.L_x_217) ;  /* 0x0000006000007945 */ /* 0x000fe20003800000 */
[----:B------:R-:W-:-:S07]  /*bee0*/  IMAD.MOV.U32 R15, RZ, RZ, -0x1 ;  /* 0xffffffffff0f7424 */ /* 0x000fce00078e00ff */
[----:B------:R-:W-:Y:S05]  /*bef0*/  WARPSYNC.COLLECTIVE R15, `(.L_x_218) ;  /* 0x000000000f0c7348 */ /* 0x000fea0003c00000 */
[----:B------:R-:W-:Y:S02]  /*bf00*/  ELECT P6, UR62, PT ;  /* 0x00000000003e782f */ /* 0x000fe400038c0000 */
[----:B------:R-:W-:Y:S01]  /*bf10*/  MOV R14, UR62 ;  /* 0x0000003e000e7c02 */ /* 0x000fe20008000f00 */
[----:B------:R-:W-:Y:S10]  /*bf20*/  ENDCOLLECTIVE ;  /* 0x000000000000791b */ /* 0x000ff40003800000 */
.L_x_218:
[----:B------:R-:W-:Y:S05]  /*bf30*/  BSYNC B0 ;  /* 0x0000000000007941 */ /* 0x000fea0003800000 */
.L_x_217:
[----:B------:R-:W-:Y:S05]  /*bf40*/  BRA `(.L_x_219) ;  /* 0xffffffe800cc7947 */ /* 0x000fea000383ffff */
.L_x_189:
[----:B0-----:R0:W2:Y:S02]  /*bf50*/  SYNCS.PHASECHK.TRANS64.TRYWAIT P0, [R8+URZ+0x38], R5 ;  /* 0x00003805080075a7 */ /* 0x0010a4000800017f */
[----:B--2---:R-:W-:Y:S05]  /*bf60*/  @!P0 NANOSLEEP.SYNCS 0x989680 ;  /* 0x009896800000895d */ /* 0x004fea0003900000 */
[----:B------:R-:W2:Y:S02]  /*bf70*/  @!P0 SYNCS.PHASECHK.TRANS64 P0, [R8+URZ+0x38], R5 ;  /* 0x00003805080085a7 */ /* 0x000ea4000800007f */
[----:B--2---:R-:W-:Y:S05]  /*bf80*/  @!P0 BRA `(.L_x_189) ;  /* 0xfffffffc00f08947 */ /* 0x004fea000383ffff */
[----:B------:R-:W-:Y:S05]  /*bf90*/  BRA `(.L_x_220) ;  /* 0xffffffec00a07947 */ /* 0x000fea000383ffff */
.L_x_198:
[----:B------:R-:W-:Y:S01]  /*bfa0*/  BSSY B0, `(.L_x_221) ;  /* 0x0000006000007945 */ /* 0x000fe20003800000 */
[----:B------:R-:W-:-:S07]  /*bfb0*/  IMAD.MOV.U32 R15, RZ, RZ, -0x1 ;  /* 0xffffffffff0f7424 */ /* 0x000fce00078e00ff */
[----:B------:R-:W-:Y:S05]  /*bfc0*/  WARPSYNC.COLLECTIVE R15, `(.L_x_222) ;  /* 0x000000000f0c7348 */ /* 0x000fea0003c00000 */
[----:B------:R-:W-:Y:S02]  /*bfd0*/  ELECT P6, UR62, PT ;  /* 0x00000000003e782f */ /* 0x000fe400038c0000 */
[----:B------:R-:W-:Y:S01]  /*bfe0*/  MOV R14, UR62 ;  /* 0x0000003e000e7c02 */ /* 0x000fe20008000f00 */
[----:B------:R-:W-:Y:S10]  /*bff0*/  ENDCOLLECTIVE ;  /* 0x000000000000791b */ /* 0x000ff40003800000 */
.L_x_222:
[----:B------:R-:W-:Y:S05]  /*c000*/  BSYNC B0 ;  /* 0x0000000000007941 */ /* 0x000fea0003800000 */
.L_x_221:
[----:B------:R-:W-:Y:S05]  /*c010*/  BRA `(.L_x_223) ;  /* 0xfffffff400f87947 */ /* 0x000fea000383ffff */
.L_x_202:
[----:B0-----:R0:W1:Y:S02]  /*c020*/  SYNCS.PHASECHK.TRANS64.TRYWAIT P0, [R5+URZ], R2 ;  /* 0x00000002050075a7 */ /* 0x001064000800017f */
[----:B-1----:R-:W-:Y:S05]  /*c030*/  @!P0 NANOSLEEP.SYNCS 0x989680 ;  /* 0x009896800000895d */ /* 0x002fea0003900000 */
[----:B------:R-:W1:Y:S02]  /*c040*/  @!P0 SYNCS.PHASECHK.TRANS64 P0, [R5+URZ], R2 ;  /* 0x00000002050085a7 */ /* 0x000e64000800007f */
[----:B-1----:R-:W-:Y:S05]  /*c050*/  @!P0 BRA `(.L_x_202) ;  /* 0xfffffffc00f08947 */ /* 0x002fea000383ffff */
[----:B------:R-:W-:Y:S05]  /*c060*/  BRA `(.L_x_224) ;  /* 0xfffffff800387947 */ /* 0x000fea000383ffff */
.L_x_203:
[----:B0-----:R0:W1:Y:S02]  /*c070*/  SYNCS.PHASECHK.TRANS64.TRYWAIT P0, [R7+URZ], R4 ;  /* 0x00000004070075a7 */ /* 0x001064000800017f */
[----:B-1----:R-:W-:Y:S05]  /*c080*/  @!P0 NANOSLEEP.SYNCS 0x989680 ;  /* 0x009896800000895d */ /* 0x002fea0003900000 */
[----:B------:R-:W1:Y:S02]  /*c090*/  @!P0 SYNCS.PHASECHK.TRANS64 P0, [R7+URZ], R4 ;  /* 0x00000004070085a7 */ /* 0x000e64000800007f */
[----:B-1----:R-:W-:Y:S05]  /*c0a0*/  @!P0 BRA `(.L_x_203) ;  /* 0xfffffffc00f08947 */ /* 0x002fea000383ffff */
[----:B------:R-:W-:Y:S05]  /*c0b0*/  BRA `(.L_x_225) ;  /* 0xfffffff800487947 */ /* 0x000fea000383ffff */
.L_x_204:
[----:B0-----:R0:W1:Y:S02]  /*c0c0*/  SYNCS.PHASECHK.TRANS64.TRYWAIT P0, [R6+URZ], R5 ;  /* 0x00000005060075a7 */ /* 0x001064000800017f */
[----:B-1----:R-:W-:Y:S05]  /*c0d0*/  @!P0 NANOSLEEP.SYNCS 0x989680 ;  /* 0x009896800000895d */ /* 0x002fea0003900000 */
[----:B------:R-:W1:Y:S02]  /*c0e0*/  @!P0 SYNCS.PHASECHK.TRANS64 P0, [R6+URZ], R5 ;  /* 0x00000005060085a7 */ /* 0x000e64000800007f */
[----:B-1----:R-:W-:Y:S05]  /*c0f0*/  @!P0 BRA `(.L_x_204) ;  /* 0xfffffffc00f08947 */ /* 0x002fea000383ffff */
[----:B------:R-:W-:Y:S05]  /*c100*/  BRA `(.L_x_226) ;  /* 0xfffffff800587947 */ /* 0x000fea000383ffff */
.L_x_205:
[----:B0-----:R0:W1:Y:S02]  /*c110*/  SYNCS.PHASECHK.TRANS64.TRYWAIT P0, [R9+URZ], R4 ;  /* 0x00000004090075a7 */ /* 0x001064000800017f */
[----:B-1----:R-:W-:Y:S05]  /*c120*/  @!P0 NANOSLEEP.SYNCS 0x989680 ;  /* 0x009896800000895d */ /* 0x002fea0003900000 */
[----:B------:R-:W1:Y:S02]  /*c130*/  @!P0 SYNCS.PHASECHK.TRANS64 P0, [R9+URZ], R4 ;  /* 0x00000004090085a7 */ /* 0x000e64000800007f */
[----:B-1----:R-:W-:Y:S05]  /*c140*/  @!P0 BRA `(.L_x_205) ;  /* 0xfffffffc00f08947 */ /* 0x002fea000383ffff */
[----:B------:R-:W-:Y:S05]  /*c150*/  BRA `(.L_x_227) ;  /* 0xfffffff800687947 */ /* 0x000fea000383ffff */
.L_x_206:
[----:B0-----:R0:W1:Y:S02]  /*c160*/  SYNCS.PHASECHK.TRANS64.TRYWAIT P0, [R8+URZ], R5 ;  /* 0x00000005080075a7 */ /* 0x001064000800017f */
[----:B-1----:R-:W-:Y:S05]  /*c170*/  @!P0 NANOSLEEP.SYNCS 0x989680 ;  /* 0x009896800000895d */ /* 0x002fea0003900000 */
[----:B------:R-:W1:Y:S02]  /*c180*/  @!P0 SYNCS.PHASECHK.TRANS64 P0, [R8+URZ], R5 ;  /* 0x00000005080085a7 */ /* 0x000e64000800007f */
[----:B-1----:R-:W-:Y:S05]  /*c190*/  @!P0 BRA `(.L_x_206) ;  /* 0xfffffffc00f08947 */ /* 0x002fea000383ffff */
[----:B------:R-:W-:Y:S05]  /*c1a0*/  BRA `(.L_x_228) ;  /* 0xfffffff800787947 */ /* 0x000fea000383ffff */
.L_x_207:
[----:B-1----:R1:W2:Y:S02]  /*c1b0*/  SYNCS.PHASECHK.TRANS64.TRYWAIT P0, [R11+URZ], R6 ;  /* 0x000000060b0075a7 */ /* 0x0022a4000800017f */
[----:B--2---:R-:W-:Y:S05]  /*c1c0*/  @!P0 NANOSLEEP.SYNCS 0x989680 ;  /* 0x009896800000895d */ /* 0x004fea0003900000 */
[----:B------:R-:W2:Y:S02]  /*c1d0*/  @!P0 SYNCS.PHASECHK.TRANS64 P0, [R11+URZ], R6 ;  /* 0x000000060b0085a7 */ /* 0x000ea4000800007f */
[----:B--2---:R-:W-:Y:S05]  /*c1e0*/  @!P0 BRA `(.L_x_207) ;  /* 0xfffffffc00f08947 */ /* 0x004fea000383ffff */
[----:B------:R-:W-:Y:S05]  /*c1f0*/  BRA `(.L_x_229) ;  /* 0xfffffff800807947 */ /* 0x000fea000383ffff */
.L_x_230:
[----:B------:R-:W-:-:S00]  /*c200*/  BRA `(.L_x_230) ;  /* 0xfffffffc00fc7947 */ /* 0x000fc0000383ffff */
[----:B------:R-:W-:-:S00]  /*c210*/  NOP ;  /* 0x0000000000007918 */ /* 0x000fc00000000000 */
        /* <DEDUP_REMOVED lines=14> */
.L_x_231:


//--------------------- .nv.global.init           --------------------------
	.section	.nv.global.init,"aw",@progbits
.nv.global.init:
	.type		$str$24,@object
	.size		$str$24,($str$25 - $str$24)
$str$24:
        /*0000*/ 	.byte	0x28, 0x61, 0x64, 0x64, 0x72, 0x65, 0x73, 0x73, 0x20, 0x26, 0x20, 0x6d, 0x61, 0x73, 0x6b, 0x29
        /*0010*/ 	.byte	0x20, 0x3d, 0x3d, 0x20, 0x30, 0x00
	.type		$str$25,@object
	.size		$str$25,(__unnamed_1 - $str$25)
$str$25:
        /*0016*/ 	.byte	0x2f, 0x74, 0x6d, 0x70, 0x2f, 0x63, 0x75, 0x74, 0x6c, 0x61, 0x73, 0x73, 0x5f, 0x73, 0x77, 0x65
        /*0026*/ 	.byte	0x65, 0x70, 0x5f, 0x73, 0x72, 0x63, 0x2f, 0x69, 0x6e, 0x63, 0x6c, 0x75, 0x64, 0x65, 0x2f, 0x63
        /*0036*/ 	.byte	0x75, 0x74, 0x65, 0x2f, 0x70, 0x6f, 0x69, 0x6e, 0x74, 0x65, 0x72, 0x5f, 0x66, 0x6c, 0x61, 0x67
        /*0046*/ 	.byte	0x67, 0x65, 0x64, 0x2e, 0x68, 0x70, 0x70, 0x00
	.type		__unnamed_1,@object
	.size		__unnamed_1,(__unnamed_3 - __unnamed_1)
__unnamed_1:
        /*004e*/ 	.byte	0x61, 0x75, 0x74, 0x6f, 0x20, 0x63, 0x75, 0x74, 0x65, 0x3a, 0x3a, 0x61, 0x73, 0x5f, 0x70, 0x6f
        /* <DEDUP_REMOVED lines=28> */
        /*021e*/ 	.byte	0x20, 0x26, 0x5d, 0x00
	.type		__unnamed_3,@object
	.size		__unnamed_3,(__unnamed_2 - __unnamed_3)
__unnamed_3:
        /* <DEDUP_REMOVED lines=30> */
	.type		__unnamed_2,@object
	.size		__unnamed_2,(.L_1 - __unnamed_2)
__unnamed_2:
        /* <DEDUP_REMOVED lines=30> */
.L_1:


//--------------------- .nv.shared._ZN7cutlass13device_kernelINS_4gemm6kernel13GemmUniversalIN4cute5tupleIJiiiiEEENS1_10collective13CollectiveMmaINS1_39MainloopSm90TmaGmmaRmemAWarpSpecializedILi7ENS5_IJNS4_1CILi1EEESB_SB_EEENS1_35KernelTmaWarpSpecializedCooperativeEEENS5_IJNSA_ILi128EEESF_SF_EEENS_12float_e4m3_tENS5_IJSB_llEEENS_12float_e5m2_tESI_NS4_8TiledMMAINS4_8MMA_AtomIJNS4_4SM904GMMA31MMA_64x128x32_F32E4M3E5M2_RS_TNILNSN_7ScaleInE1ELSP_1EEEEEENS4_6LayoutINS5_IJNSA_ILi2EEESB_SB_EEENS5_IJSB_NSA_ILi0EEESV_EEEEENS5_IJNS4_10UnderscoreESY_SY_EEEEENS4_13SM90_TMA_LOADENS4_14ComposedLayoutINS4_7SwizzleILi3ELi4ELi3EEENS4_18smem_ptr_flag_bitsILi8EEENSS_INS5_IJSF_NSA_ILi8EEEEEENS5_IJSB_SF_EEEEEEENS4_9Copy_AtomIJNS4_39AutoVectorizingCopyWithAssumedAlignmentILi128EEESH_EEENS4_8identityES11_S1B_vS1G_EENS_8epilogue10collective6detail29Sm90TmaWarpSpecializedAdapterINS1J_15DefaultEpilogueISH_NS5_IJlSB_lEEES1N_NS1I_6thread17LinearCombinationISH_Li1EffLNS1O_9ScaleType4KindE0ELNS_15FloatRoundStyleE2ESH_EENS1_15EpilogueDefaultEEEEEvvEEEEvNT_6ParamsE --------------------------
	.section	.nv.shared._ZN7cutlass13device_kernelINS_4gemm6kernel13GemmUniversalIN4cute5tupleIJiiiiEEENS1_10collective13CollectiveMmaINS1_39MainloopSm90TmaGmmaRmemAWarpSpecializedILi7ENS5_IJNS4_1CILi1EEESB_SB_EEENS1_35KernelTmaWarpSpecializedCooperativeEEENS5_IJNSA_ILi128EEESF_SF_EEENS_12float_e4m3_tENS5_IJSB_llEEENS_12float_e5m2_tESI_NS4_8TiledMMAINS4_8MMA_AtomIJNS4_4SM904GMMA31MMA_64x128x32_F32E4M3E5M2_RS_TNILNSN_7ScaleInE1ELSP_1EEEEEENS4_6LayoutINS5_IJNSA_ILi2EEESB_SB_EEENS5_IJSB_NSA_ILi0EEESV_EEEEENS5_IJNS4_10UnderscoreESY_SY_EEEEENS4_13SM90_TMA_LOADENS4_14ComposedLayoutINS4_7SwizzleILi3ELi4ELi3EEENS4_18smem_ptr_flag_bitsILi8EEENSS_INS5_IJSF_NSA_ILi8EEEEEENS5_IJSB_SF_EEEEEEENS4_9Copy_AtomIJNS4_39AutoVectorizingCopyWithAssumedAlignmentILi128EEESH_EEENS4_8identityES11_S1B_vS1G_EENS_8epilogue10collective6detail29Sm90TmaWarpSpecializedAdapterINS1J_15DefaultEpilogueISH_NS5_IJlSB_lEEES1N_NS1I_6thread17LinearCombinationISH_Li1EffLNS1O_9ScaleType4KindE0ELNS_15FloatRoundStyleE2ESH_EENS1_15EpilogueDefaultEEEEEvvEEEEvNT_6ParamsE,"aw",@nobits
	.sectionflags	@""
	.align	16
	.zero		1024


//--------------------- .nv.shared.reserved.0     --------------------------
	.section	.nv.shared.reserved.0,"aw",@nobits
	.weak		__nv_reservedSMEM_offset_0_alias
	.size		__nv_reservedSMEM_offset_0_alias, 0, 0
	.other		__nv_reservedSMEM_offset_0_alias,@"STO_CUDA_RESERVED_SHARED STV_DEFAULT"
__nv_reservedSMEM_offset_0_alias:
	.zero		0


//--------------------- .nv.global                --------------------------
	.section	.nv.global,"aw",@nobits
.nv.global:
	.type		_ZN40_INTERNAL_f8f5a8e7_4_k_cu_bc535ad5_291924cute1_E,@object
	.size		_ZN40_INTERNAL_f8f5a8e7_4_k_cu_bc535ad5_291924cute1_E,(_ZN40_INTERNAL_f8f5a8e7_4_k_cu_bc535ad5_291924cuda3std3__45__cpo6cbeginE - _ZN40_INTERNAL_f8f5a8e7_4_k_cu_bc535ad5_291924cute1_E)
_ZN40_INTERNAL_f8f5a8e7_4_k_cu_bc535ad5_291924cute1_E:
	.zero		1
	.type		_ZN40_INTERNAL_f8f5a8e7_4_k_cu_bc535ad5_291924cuda3std3__45__cpo6cbeginE,@object
	.size		_ZN40_INTERNAL_f8f5a8e7_4_k_cu_bc535ad5_291924cuda3std3__45__cpo6cbeginE,(_ZN40_INTERNAL_f8f5a8e7_4_k_cu_bc535ad5_291924cuda3std3__48in_placeE - _ZN40_INTERNAL_f8f5a8e7_4_k_cu_bc535ad5_291924cuda3std3__45__cpo6cbeginE)
_ZN40_INTERNAL_f8f5a8e7_4_k_cu_bc535ad5_291924cuda3std3__45__cpo6cbeginE:
	.zero		1
	.type		_ZN40_INTERNAL_f8f5a8e7_4_k_cu_bc535ad5_291924cuda3std3__48in_placeE,@object
	.size		_ZN40_INTERNAL_f8f5a8e7_4_k_cu_bc535ad5_291924cuda3std3__48in_placeE,(_ZN40_INTERNAL_f8f5a8e7_4_k_cu_bc535ad5_291924cuda3std6ranges3__45__cpo9iter_moveE - _ZN40_INTERNAL_f8f5a8e7_4_k_cu_bc535ad5_291924cuda3std3__48in_placeE)
_ZN40_INTERNAL_f8f5a8e7_4_k_cu_bc535ad5_291924cuda3std3__48in_placeE:
	.zero		1
	.type		_ZN40_INTERNAL_f8f5a8e7_4_k_cu_bc535ad5_291924cuda3std6ranges3__45__cpo9iter_moveE,@object
	.size		_ZN40_INTERNAL_f8f5a8e7_4_k_cu_bc535ad5_291924cuda3std6ranges3__45__cpo9iter_moveE,(_ZN40_INTERNAL_f8f5a8e7_4_k_cu_bc535ad5_291924cuda3std3__45__cpo5beginE - _ZN40_INTERNAL_f8f5a8e7_4_k_cu_bc535ad5_291924cuda3std6ranges3__45__cpo9iter_moveE)
_ZN40_INTERNAL_f8f5a8e7_4_k_cu_bc535ad5_291924cuda3std6ranges3__45__cpo9iter_moveE:
	.zero		1
	.type		_ZN40_INTERNAL_f8f5a8e7_4_k_cu_bc535ad5_291924cuda3std3__45__cpo5beginE,@object
	.size		_ZN40_INTERNAL_f8f5a8e7_4_k_cu_bc535ad5_291924cuda3std3__45__cpo5beginE,(_ZN40_INTERNAL_f8f5a8e7_4_k_cu_bc535ad5_291924cuda3std3__442_GLOBAL__N__f8f5a8e7_4_k_cu_bc535ad5_291926ignoreE - _ZN40_INTERNAL_f8f5a8e7_4_k_cu_bc535ad5_291924cuda3std3__45__cpo5beginE)
_ZN40_INTERNAL_f8f5a8e7_4_k_cu_bc535ad5_291924cuda3std3__45__cpo5beginE:
	.zero		1
	.type		_ZN40_INTERNAL_f8f5a8e7_4_k_cu_bc535ad5_291924cuda3std3__442_GLOBAL__N__f8f5a8e7_4_k_cu_bc535ad5_291926ignoreE,@object
	.size		_ZN40_INTERNAL_f8f5a8e7_4_k_cu_bc535ad5_291924cuda3std3__442_GLOBAL__N__f8f5a8e7_4_k_cu_bc535ad5_291926ignoreE,(_ZN40_INTERNAL_f8f5a8e7_4_k_cu_bc535ad5_291924cute7productE - _ZN40_INTERNAL_f8f5a8e7_4_k_cu_bc535ad5_291924cuda3std3__442_GLOBAL__N__f8f5a8e7_4_k_cu_bc535ad5_291926ignoreE)
_ZN40_INTERNAL_f8f5a8e7_4_k_cu_bc535ad5_291924cuda3std3__442_GLOBAL__N__f8f5a8e7_4_k_cu_bc535ad5_291926ignoreE:
	.zero		1
	.type		_ZN40_INTERNAL_f8f5a8e7_4_k_cu_bc535ad5_291924cute7productE,@object
	.size		_ZN40_INTERNAL_f8f5a8e7_4_k_cu_bc535ad5_291924cute7productE,(_ZN40_INTERNAL_f8f5a8e7_4_k_cu_bc535ad5_291924cuda3std3__45__cpo3endE - _ZN40_INTERNAL_f8f5a8e7_4_k_cu_bc535ad5_291924cute7productE)
_ZN40_INTERNAL_f8f5a8e7_4_k_cu_bc535ad5_291924cute7productE:
	.zero		1
	.type		_ZN40_INTERNAL_f8f5a8e7_4_k_cu_bc535ad5_291924cuda3std3__45__cpo3endE,@object
	.size		_ZN40_INTERNAL_f8f5a8e7_4_k_cu_bc535ad5_291924cuda3std3__45__cpo3endE,(_ZN40_INTERNAL_f8f5a8e7_4_k_cu_bc535ad5_291924cuda3std3__419piecewise_constructE - _ZN40_INTERNAL_f8f5a8e7_4_k_cu_bc535ad5_291924cuda3std3__45__cpo3endE)
_ZN40_INTERNAL_f8f5a8e7_4_k_cu_bc535ad5_291924cuda3std3__45__cpo3endE:
	.zero		1
	.type		_ZN40_INTERNAL_f8f5a8e7_4_k_cu_bc535ad5_291924cuda3std3__419piecewise_constructE,@object
	.size		_ZN40_INTERNAL_f8f5a8e7_4_k_cu_bc535ad5_291924cuda3std3__419piecewise_constructE,(_ZN40_INTERNAL_f8f5a8e7_4_k_cu_bc535ad5_291924cuda3std3__45__cpo4cendE - _ZN40_INTERNAL_f8f5a8e7_4_k_cu_bc535ad5_291924cuda3std3__419piecewise_constructE)
_ZN40_INTERNAL_f8f5a8e7_4_k_cu_bc535ad5_291924cuda3std3__419piecewise_constructE:
	.zero		1
	.type		_ZN40_INTERNAL_f8f5a8e7_4_k_cu_bc535ad5_291924cuda3std3__45__cpo4cendE,@object
	.size		_ZN40_INTERNAL_f8f5a8e7_4_k_cu_bc535ad5_291924cuda3std3__45__cpo4cendE,(_ZN40_INTERNAL_f8f5a8e7_4_k_cu_bc535ad5_291924cuda3std6ranges3__45__cpo4swapE - _ZN40_INTERNAL_f8f5a8e7_4_k_cu_bc535ad5_291924cuda3std3__45__cpo4cendE)
_ZN40_INTERNAL_f8f5a8e7_4_k_cu_bc535ad5_291924cuda3std3__45__cpo4cendE:
	.zero		1
	.type		_ZN40_INTERNAL_f8f5a8e7_4_k_cu_bc535ad5_291924cuda3std6ranges3__45__cpo4swapE,@object
	.size		_ZN40_INTERNAL_f8f5a8e7_4_k_cu_bc535ad5_291924cuda3std6ranges3__45__cpo4swapE,(.L_10 - _ZN40_INTERNAL_f8f5a8e7_4_k_cu_bc535ad5_291924cuda3std6ranges3__45__cpo4swapE)
_ZN40_INTERNAL_f8f5a8e7_4_k_cu_bc535ad5_291924cuda3std6ranges3__45__cpo4swapE:
	.zero		1
.L_10:


//--------------------- .nv.constant0._ZN7cutlass13device_kernelINS_4gemm6kernel13GemmUniversalIN4cute5tupleIJiiiiEEENS1_10collective13CollectiveMmaINS1_39MainloopSm90TmaGmmaRmemAWarpSpecializedILi7ENS5_IJNS4_1CILi1EEESB_SB_EEENS1_35KernelTmaWarpSpecializedCooperativeEEENS5_IJNSA_ILi128EEESF_SF_EEENS_12float_e4m3_tENS5_IJSB_llEEENS_12float_e5m2_tESI_NS4_8TiledMMAINS4_8MMA_AtomIJNS4_4SM904GMMA31MMA_64x128x32_F32E4M3E5M2_RS_TNILNSN_7ScaleInE1ELSP_1EEEEEENS4_6LayoutINS5_IJNSA_ILi2EEESB_SB_EEENS5_IJSB_NSA_ILi0EEESV_EEEEENS5_IJNS4_10UnderscoreESY_SY_EEEEENS4_13SM90_TMA_LOADENS4_14ComposedLayoutINS4_7SwizzleILi3ELi4ELi3EEENS4_18smem_ptr_flag_bitsILi8EEENSS_INS5_IJSF_NSA_ILi8EEEEEENS5_IJSB_SF_EEEEEEENS4_9Copy_AtomIJNS4_39AutoVectorizingCopyWithAssumedAlignmentILi128EEESH_EEENS4_8identityES11_S1B_vS1G_EENS_8epilogue10collective6detail29Sm90TmaWarpSpecializedAdapterINS1J_15DefaultEpilogueISH_NS5_IJlSB_lEEES1N_NS1I_6thread17LinearCombinationISH_Li1EffLNS1O_9ScaleType4KindE0ELNS_15FloatRoundStyleE2ESH_EENS1_15EpilogueDefaultEEEEEvvEEEEvNT_6ParamsE --------------------------
	.section	.nv.constant0._ZN7cutlass13device_kernelINS_4gemm6kernel13GemmUniversalIN4cute5tupleIJiiiiEEENS1_10collective13CollectiveMmaINS1_39MainloopSm90TmaGmmaRmemAWarpSpecializedILi7ENS5_IJNS4_1CILi1EEESB_SB_EEENS1_35KernelTmaWarpSpecializedCooperativeEEENS5_IJNSA_ILi128EEESF_SF_EEENS_12float_e4m3_tENS5_IJSB_llEEENS_12float_e5m2_tESI_NS4_8TiledMMAINS4_8MMA_AtomIJNS4_4SM904GMMA31MMA_64x128x32_F32E4M3E5M2_RS_TNILNSN_7ScaleInE1ELSP_1EEEEEENS4_6LayoutINS5_IJNSA_ILi2EEESB_SB_EEENS5_IJSB_NSA_ILi0EEESV_EEEEENS5_IJNS4_10UnderscoreESY_SY_EEEEENS4_13SM90_TMA_LOADENS4_14ComposedLayoutINS4_7SwizzleILi3ELi4ELi3EEENS4_18smem_ptr_flag_bitsILi8EEENSS_INS5_IJSF_NSA_ILi8EEEEEENS5_IJSB_SF_EEEEEEENS4_9Copy_AtomIJNS4_39AutoVectorizingCopyWithAssumedAlignmentILi128EEESH_EEENS4_8identityES11_S1B_vS1G_EENS_8epilogue10collective6detail29Sm90TmaWarpSpecializedAdapterINS1J_15DefaultEpilogueISH_NS5_IJlSB_lEEES1N_NS1I_6thread17LinearCombinationISH_Li1EffLNS1O_9ScaleType4KindE0ELNS_15FloatRoundStyleE2ESH_EENS1_15EpilogueDefaultEEEEEvvEEEEvNT_6ParamsE,"a",@progbits
	.sectionflags	@""
	.align	4
.nv.constant0._ZN7cutlass13device_kernelINS_4gemm6kernel13GemmUniversalIN4cute5tupleIJiiiiEEENS1_10collective13CollectiveMmaINS1_39MainloopSm90TmaGmmaRmemAWarpSpecializedILi7ENS5_IJNS4_1CILi1EEESB_SB_EEENS1_35KernelTmaWarpSpecializedCooperativeEEENS5_IJNSA_ILi128EEESF_SF_EEENS_12float_e4m3_tENS5_IJSB_llEEENS_12float_e5m2_tESI_NS4_8TiledMMAINS4_8MMA_AtomIJNS4_4SM904GMMA31MMA_64x128x32_F32E4M3E5M2_RS_TNILNSN_7ScaleInE1ELSP_1EEEEEENS4_6LayoutINS5_IJNSA_ILi2EEESB_SB_EEENS5_IJSB_NSA_ILi0EEESV_EEEEENS5_IJNS4_10UnderscoreESY_SY_EEEEENS4_13SM90_TMA_LOADENS4_14ComposedLayoutINS4_7SwizzleILi3ELi4ELi3EEENS4_18smem_ptr_flag_bitsILi8EEENSS_INS5_IJSF_NSA_ILi8EEEEEENS5_IJSB_SF_EEEEEEENS4_9Copy_AtomIJNS4_39AutoVectorizingCopyWithAssumedAlignmentILi128EEESH_EEENS4_8identityES11_S1B_vS1G_EENS_8epilogue10collective6detail29Sm90TmaWarpSpecializedAdapterINS1J_15DefaultEpilogueISH_NS5_IJlSB_lEEES1N_NS1I_6thread17LinearCombinationISH_Li1EffLNS1O_9ScaleType4KindE0ELNS_15FloatRoundStyleE2ESH_EENS1_15EpilogueDefaultEEEEEvvEEEEvNT_6ParamsE:
	.zero		1664


//--------------------- SYMBOLS --------------------------

	.type		.nv.reservedSmem.offset0,@object
	.size		.nv.reservedSmem.offset0,0x4
	.type		__assertfail,@function
